//
// Generated by NVIDIA NVVM Compiler
//
// Compiler Build ID: CL-36424714
// Cuda compilation tools, release 13.0, V13.0.88
// Based on NVVM 20.0.0
//

.version 9.0
.target sm_100
.address_size 64

	// .globl	_Z6callerPdS_d
.func  (.param .align 16 .b8 func_retval0[16]) __internal_trig_reduction_slowpathd
(
	.param .b64 __internal_trig_reduction_slowpathd_param_0
)
;
.global .align 1 .b8 _ZN33_INTERNAL_8a735cd7_4_k_cu__Z3fund4cuda3std3__45__cpo5beginE[1];
.global .align 1 .b8 _ZN33_INTERNAL_8a735cd7_4_k_cu__Z3fund4cuda3std3__45__cpo3endE[1];
.global .align 1 .b8 _ZN33_INTERNAL_8a735cd7_4_k_cu__Z3fund4cuda3std3__45__cpo6cbeginE[1];
.global .align 1 .b8 _ZN33_INTERNAL_8a735cd7_4_k_cu__Z3fund4cuda3std3__45__cpo4cendE[1];
.global .align 1 .b8 _ZN33_INTERNAL_8a735cd7_4_k_cu__Z3fund4cuda3std3__45__cpo6rbeginE[1];
.global .align 1 .b8 _ZN33_INTERNAL_8a735cd7_4_k_cu__Z3fund4cuda3std3__45__cpo4rendE[1];
.global .align 1 .b8 _ZN33_INTERNAL_8a735cd7_4_k_cu__Z3fund4cuda3std3__45__cpo7crbeginE[1];
.global .align 1 .b8 _ZN33_INTERNAL_8a735cd7_4_k_cu__Z3fund4cuda3std3__45__cpo5crendE[1];
.global .align 1 .b8 _ZN33_INTERNAL_8a735cd7_4_k_cu__Z3fund4cuda3std3__435_GLOBAL__N__8a735cd7_4_k_cu__Z3fund6ignoreE[1];
.global .align 1 .b8 _ZN33_INTERNAL_8a735cd7_4_k_cu__Z3fund4cuda3std3__419piecewise_constructE[1];
.global .align 1 .b8 _ZN33_INTERNAL_8a735cd7_4_k_cu__Z3fund4cuda3std3__48in_placeE[1];
.global .align 1 .b8 _ZN33_INTERNAL_8a735cd7_4_k_cu__Z3fund4cuda3std3__420unreachable_sentinelE[1];
.global .align 1 .b8 _ZN33_INTERNAL_8a735cd7_4_k_cu__Z3fund4cuda3std3__47nulloptE[1];
.global .align 1 .b8 _ZN33_INTERNAL_8a735cd7_4_k_cu__Z3fund4cuda3std3__48unexpectE[1];
.global .align 1 .b8 _ZN33_INTERNAL_8a735cd7_4_k_cu__Z3fund4cuda3std6ranges3__45__cpo4swapE[1];
.global .align 1 .b8 _ZN33_INTERNAL_8a735cd7_4_k_cu__Z3fund4cuda3std6ranges3__45__cpo9iter_moveE[1];
.global .align 1 .b8 _ZN33_INTERNAL_8a735cd7_4_k_cu__Z3fund4cuda3std6ranges3__45__cpo5beginE[1];
.global .align 1 .b8 _ZN33_INTERNAL_8a735cd7_4_k_cu__Z3fund4cuda3std6ranges3__45__cpo3endE[1];
.global .align 1 .b8 _ZN33_INTERNAL_8a735cd7_4_k_cu__Z3fund4cuda3std6ranges3__45__cpo6cbeginE[1];
.global .align 1 .b8 _ZN33_INTERNAL_8a735cd7_4_k_cu__Z3fund4cuda3std6ranges3__45__cpo4cendE[1];
.global .align 1 .b8 _ZN33_INTERNAL_8a735cd7_4_k_cu__Z3fund4cuda3std6ranges3__45__cpo7advanceE[1];
.global .align 1 .b8 _ZN33_INTERNAL_8a735cd7_4_k_cu__Z3fund4cuda3std6ranges3__45__cpo9iter_swapE[1];
.global .align 1 .b8 _ZN33_INTERNAL_8a735cd7_4_k_cu__Z3fund4cuda3std6ranges3__45__cpo4nextE[1];
.global .align 1 .b8 _ZN33_INTERNAL_8a735cd7_4_k_cu__Z3fund4cuda3std6ranges3__45__cpo4prevE[1];
.global .align 1 .b8 _ZN33_INTERNAL_8a735cd7_4_k_cu__Z3fund4cuda3std6ranges3__45__cpo4dataE[1];
.global .align 1 .b8 _ZN33_INTERNAL_8a735cd7_4_k_cu__Z3fund4cuda3std6ranges3__45__cpo5cdataE[1];
.global .align 1 .b8 _ZN33_INTERNAL_8a735cd7_4_k_cu__Z3fund4cuda3std6ranges3__45__cpo4sizeE[1];
.global .align 1 .b8 _ZN33_INTERNAL_8a735cd7_4_k_cu__Z3fund4cuda3std6ranges3__45__cpo5ssizeE[1];
.global .align 1 .b8 _ZN33_INTERNAL_8a735cd7_4_k_cu__Z3fund4cuda3std6ranges3__45__cpo8distanceE[1];
.global .align 1 .b8 _ZN33_INTERNAL_8a735cd7_4_k_cu__Z3fund6thrust24THRUST_300001_SM_1000_NS8cuda_cub3parE[1];
.global .align 1 .b8 _ZN33_INTERNAL_8a735cd7_4_k_cu__Z3fund6thrust24THRUST_300001_SM_1000_NS8cuda_cub10par_nosyncE[1];
.global .align 1 .b8 _ZN33_INTERNAL_8a735cd7_4_k_cu__Z3fund6thrust24THRUST_300001_SM_1000_NS6system6detail10sequential3seqE[1];
.global .align 1 .b8 _ZN33_INTERNAL_8a735cd7_4_k_cu__Z3fund6thrust24THRUST_300001_SM_1000_NS12placeholders2_1E[1];
.global .align 1 .b8 _ZN33_INTERNAL_8a735cd7_4_k_cu__Z3fund6thrust24THRUST_300001_SM_1000_NS12placeholders2_2E[1];
.global .align 1 .b8 _ZN33_INTERNAL_8a735cd7_4_k_cu__Z3fund6thrust24THRUST_300001_SM_1000_NS12placeholders2_3E[1];
.global .align 1 .b8 _ZN33_INTERNAL_8a735cd7_4_k_cu__Z3fund6thrust24THRUST_300001_SM_1000_NS12placeholders2_4E[1];
.global .align 1 .b8 _ZN33_INTERNAL_8a735cd7_4_k_cu__Z3fund6thrust24THRUST_300001_SM_1000_NS12placeholders2_5E[1];
.global .align 1 .b8 _ZN33_INTERNAL_8a735cd7_4_k_cu__Z3fund6thrust24THRUST_300001_SM_1000_NS12placeholders2_6E[1];
.global .align 1 .b8 _ZN33_INTERNAL_8a735cd7_4_k_cu__Z3fund6thrust24THRUST_300001_SM_1000_NS12placeholders2_7E[1];
.global .align 1 .b8 _ZN33_INTERNAL_8a735cd7_4_k_cu__Z3fund6thrust24THRUST_300001_SM_1000_NS12placeholders2_8E[1];
.global .align 1 .b8 _ZN33_INTERNAL_8a735cd7_4_k_cu__Z3fund6thrust24THRUST_300001_SM_1000_NS12placeholders2_9E[1];
.global .align 1 .b8 _ZN33_INTERNAL_8a735cd7_4_k_cu__Z3fund6thrust24THRUST_300001_SM_1000_NS12placeholders3_10E[1];
.global .align 1 .b8 _ZN33_INTERNAL_8a735cd7_4_k_cu__Z3fund6thrust24THRUST_300001_SM_1000_NS3seqE[1];
.global .align 8 .b8 __cudart_i2opi_d[144] = {8, 93, 141, 31, 177, 95, 251, 107, 234, 146, 82, 138, 247, 57, 7, 61, 123, 241, 229, 235, 199, 186, 39, 117, 45, 234, 95, 158, 102, 63, 70, 79, 183, 9, 203, 39, 207, 126, 54, 109, 31, 109, 10, 90, 139, 17, 47, 239, 15, 152, 5, 222, 255, 151, 248, 31, 59, 40, 249, 189, 139, 95, 132, 156, 244, 57, 83, 131, 57, 214, 145, 57, 65, 126, 95, 180, 38, 112, 156, 233, 132, 68, 187, 46, 245, 53, 130, 232, 62, 167, 41, 177, 28, 235, 29, 254, 28, 146, 209, 9, 234, 46, 73, 6, 224, 210, 77, 66, 58, 110, 36, 183, 97, 197, 187, 222, 171, 99, 81, 254, 65, 144, 67, 60, 153, 149, 98, 219, 192, 221, 52, 245, 209, 87, 39, 252, 41, 21, 68, 78, 110, 131, 249, 162};

.visible .entry _Z6callerPdS_d(
	.param .u64 .ptr .align 1 _Z6callerPdS_d_param_0,
	.param .u64 .ptr .align 1 _Z6callerPdS_d_param_1,
	.param .f64 _Z6callerPdS_d_param_2
)
{
	.reg .pred 	%p<31>;
	.reg .b32 	%r<23>;
	.reg .b64 	%rd<9>;
	.reg .b64 	%fd<173>;

	ld.param.u64 	%rd2, [_Z6callerPdS_d_param_0];
	ld.param.u64 	%rd1, [_Z6callerPdS_d_param_1];
	ld.param.f64 	%fd50, [_Z6callerPdS_d_param_2];
	cvta.to.global.u64 	%rd3, %rd2;
	mov.u32 	%r11, %tid.x;
	mov.u32 	%r12, %ctaid.x;
	mov.u32 	%r13, %ntid.x;
	mad.lo.s32 	%r1, %r12, %r13, %r11;
	mul.wide.s32 	%rd4, %r1, 8;
	add.s64 	%rd5, %rd3, %rd4;
	ld.global.f64 	%fd51, [%rd5];
	add.f64 	%fd166, %fd50, %fd51;
	ld.global.f64 	%fd52, [%rd5+8];
	sub.f64 	%fd167, %fd52, %fd50;
	mul.f64 	%fd3, %fd166, 0d3FFCCCCCCCCCCCCD;
	abs.f64 	%fd4, %fd3;
	setp.neu.f64 	%p7, %fd4, 0d7FF0000000000000;
	@%p7 bra 	$L__BB0_2;
	mov.f64 	%fd58, 0d0000000000000000;
	mul.rn.f64 	%fd160, %fd3, %fd58;
	mov.pred 	%p28, -1;
	bra.uni 	$L__BB0_5;
$L__BB0_2:
	mul.f64 	%fd53, %fd3, 0d3FE45F306DC9C883;
	cvt.rni.s32.f64 	%r20, %fd53;
	cvt.rn.f64.s32 	%fd54, %r20;
	fma.rn.f64 	%fd55, %fd54, 0dBFF921FB54442D18, %fd3;
	fma.rn.f64 	%fd56, %fd54, 0dBC91A62633145C00, %fd55;
	fma.rn.f64 	%fd160, %fd54, 0dB97B839A252049C0, %fd56;
	setp.ltu.f64 	%p8, %fd4, 0d41E0000000000000;
	@%p8 bra 	$L__BB0_4;
	{ // callseq 0, 0
	.param .b64 param0;
	st.param.f64 	[param0], %fd3;
	.param .align 16 .b8 retval0[16];
	call.uni (retval0), 
	__internal_trig_reduction_slowpathd, 
	(
	param0
	);
	ld.param.f64 	%fd160, [retval0];
	ld.param.b32 	%r20, [retval0+8];
	} // callseq 0
$L__BB0_4:
	and.b32  	%r15, %r20, 1;
	setp.eq.b32 	%p9, %r15, 1;
	not.pred 	%p28, %p9;
$L__BB0_5:
	mul.f64 	%fd59, %fd160, %fd160;
	fma.rn.f64 	%fd60, %fd59, 0d3EE48DAC2799BCB9, 0dBEF9757C5B27EBB1;
	fma.rn.f64 	%fd61, %fd60, %fd59, 0d3F0980E90FD91E04;
	fma.rn.f64 	%fd62, %fd61, %fd59, 0dBEFAE2B0417D7E1D;
	fma.rn.f64 	%fd63, %fd62, %fd59, 0d3F119F5341BFBA57;
	fma.rn.f64 	%fd64, %fd63, %fd59, 0d3F15E791A00F6919;
	fma.rn.f64 	%fd65, %fd64, %fd59, 0d3F2FF2E7FADEC73A;
	fma.rn.f64 	%fd66, %fd65, %fd59, 0d3F434BC1B206DA62;
	fma.rn.f64 	%fd67, %fd66, %fd59, 0d3F57DB18EF2F83F9;
	fma.rn.f64 	%fd68, %fd67, %fd59, 0d3F6D6D2E7AE49FBC;
	fma.rn.f64 	%fd69, %fd68, %fd59, 0d3F8226E3A816A776;
	fma.rn.f64 	%fd70, %fd69, %fd59, 0d3F9664F485D25660;
	fma.rn.f64 	%fd71, %fd70, %fd59, 0d3FABA1BA1BABF31D;
	fma.rn.f64 	%fd72, %fd71, %fd59, 0d3FC11111111105D2;
	fma.rn.f64 	%fd73, %fd72, %fd59, 0d3FD555555555555E;
	mul.f64 	%fd10, %fd59, %fd73;
	fma.rn.f64 	%fd161, %fd10, %fd160, %fd160;
	@%p28 bra 	$L__BB0_7;
	sub.f64 	%fd74, %fd161, %fd160;
	neg.f64 	%fd75, %fd74;
	fma.rn.f64 	%fd76, %fd10, %fd160, %fd75;
	rcp.approx.ftz.f64 	%fd77, %fd161;
	neg.f64 	%fd78, %fd161;
	fma.rn.f64 	%fd79, %fd78, %fd77, 0d3FF0000000000000;
	fma.rn.f64 	%fd80, %fd79, %fd79, %fd79;
	fma.rn.f64 	%fd81, %fd80, %fd77, %fd77;
	neg.f64 	%fd82, %fd81;
	fma.rn.f64 	%fd83, %fd161, %fd82, 0d3FF0000000000000;
	fma.rn.f64 	%fd84, %fd82, %fd76, %fd83;
	fma.rn.f64 	%fd161, %fd84, %fd82, %fd82;
$L__BB0_7:
	mul.f64 	%fd14, %fd167, 0d3FFCCCCCCCCCCCCD;
	abs.f64 	%fd15, %fd14;
	setp.neu.f64 	%p11, %fd15, 0d7FF0000000000000;
	@%p11 bra 	$L__BB0_9;
	mov.f64 	%fd90, 0d0000000000000000;
	mul.rn.f64 	%fd163, %fd14, %fd90;
	mov.pred 	%p29, -1;
	bra.uni 	$L__BB0_12;
$L__BB0_9:
	mul.f64 	%fd85, %fd14, 0d3FE45F306DC9C883;
	cvt.rni.s32.f64 	%r21, %fd85;
	cvt.rn.f64.s32 	%fd86, %r21;
	fma.rn.f64 	%fd87, %fd86, 0dBFF921FB54442D18, %fd14;
	fma.rn.f64 	%fd88, %fd86, 0dBC91A62633145C00, %fd87;
	fma.rn.f64 	%fd163, %fd86, 0dB97B839A252049C0, %fd88;
	setp.ltu.f64 	%p12, %fd15, 0d41E0000000000000;
	@%p12 bra 	$L__BB0_11;
	{ // callseq 1, 0
	.param .b64 param0;
	st.param.f64 	[param0], %fd14;
	.param .align 16 .b8 retval0[16];
	call.uni (retval0), 
	__internal_trig_reduction_slowpathd, 
	(
	param0
	);
	ld.param.f64 	%fd163, [retval0];
	ld.param.b32 	%r21, [retval0+8];
	} // callseq 1
$L__BB0_11:
	and.b32  	%r17, %r21, 1;
	setp.eq.b32 	%p13, %r17, 1;
	not.pred 	%p29, %p13;
$L__BB0_12:
	mul.f64 	%fd91, %fd163, %fd163;
	fma.rn.f64 	%fd92, %fd91, 0d3EE48DAC2799BCB9, 0dBEF9757C5B27EBB1;
	fma.rn.f64 	%fd93, %fd92, %fd91, 0d3F0980E90FD91E04;
	fma.rn.f64 	%fd94, %fd93, %fd91, 0dBEFAE2B0417D7E1D;
	fma.rn.f64 	%fd95, %fd94, %fd91, 0d3F119F5341BFBA57;
	fma.rn.f64 	%fd96, %fd95, %fd91, 0d3F15E791A00F6919;
	fma.rn.f64 	%fd97, %fd96, %fd91, 0d3F2FF2E7FADEC73A;
	fma.rn.f64 	%fd98, %fd97, %fd91, 0d3F434BC1B206DA62;
	fma.rn.f64 	%fd99, %fd98, %fd91, 0d3F57DB18EF2F83F9;
	fma.rn.f64 	%fd100, %fd99, %fd91, 0d3F6D6D2E7AE49FBC;
	fma.rn.f64 	%fd101, %fd100, %fd91, 0d3F8226E3A816A776;
	fma.rn.f64 	%fd102, %fd101, %fd91, 0d3F9664F485D25660;
	fma.rn.f64 	%fd103, %fd102, %fd91, 0d3FABA1BA1BABF31D;
	fma.rn.f64 	%fd104, %fd103, %fd91, 0d3FC11111111105D2;
	fma.rn.f64 	%fd105, %fd104, %fd91, 0d3FD555555555555E;
	mul.f64 	%fd21, %fd91, %fd105;
	fma.rn.f64 	%fd164, %fd21, %fd163, %fd163;
	@%p29 bra 	$L__BB0_14;
	sub.f64 	%fd106, %fd164, %fd163;
	neg.f64 	%fd107, %fd106;
	fma.rn.f64 	%fd108, %fd21, %fd163, %fd107;
	rcp.approx.ftz.f64 	%fd109, %fd164;
	neg.f64 	%fd110, %fd164;
	fma.rn.f64 	%fd111, %fd110, %fd109, 0d3FF0000000000000;
	fma.rn.f64 	%fd112, %fd111, %fd111, %fd111;
	fma.rn.f64 	%fd113, %fd112, %fd109, %fd109;
	neg.f64 	%fd114, %fd113;
	fma.rn.f64 	%fd115, %fd164, %fd114, 0d3FF0000000000000;
	fma.rn.f64 	%fd116, %fd114, %fd108, %fd115;
	fma.rn.f64 	%fd164, %fd116, %fd114, %fd114;
$L__BB0_14:
	sub.f64 	%fd118, %fd167, %fd166;
	setp.leu.f64 	%p15, %fd118, %fd50;
	abs.f64 	%fd119, %fd118;
	abs.f64 	%fd25, %fd50;
	setp.leu.f64 	%p16, %fd119, %fd25;
	mov.f64 	%fd172, 0d0000000000000000;
	or.pred  	%p17, %p15, %p16;
	@%p17 bra 	$L__BB0_25;
	mul.f64 	%fd120, %fd166, 0d4006666666666666;
	sub.f64 	%fd168, %fd161, %fd120;
	mul.f64 	%fd121, %fd167, 0d4006666666666666;
	sub.f64 	%fd165, %fd164, %fd121;
$L__BB0_16:
	add.f64 	%fd122, %fd167, %fd166;
	mul.f64 	%fd172, %fd122, 0d3FE0000000000000;
	mul.f64 	%fd33, %fd172, 0d3FFCCCCCCCCCCCCD;
	abs.f64 	%fd34, %fd33;
	setp.neu.f64 	%p18, %fd34, 0d7FF0000000000000;
	@%p18 bra 	$L__BB0_18;
	mov.f64 	%fd128, 0d0000000000000000;
	mul.rn.f64 	%fd170, %fd33, %fd128;
	mov.pred 	%p30, -1;
	bra.uni 	$L__BB0_21;
$L__BB0_18:
	mul.f64 	%fd123, %fd33, 0d3FE45F306DC9C883;
	cvt.rni.s32.f64 	%r22, %fd123;
	cvt.rn.f64.s32 	%fd124, %r22;
	fma.rn.f64 	%fd125, %fd124, 0dBFF921FB54442D18, %fd33;
	fma.rn.f64 	%fd126, %fd124, 0dBC91A62633145C00, %fd125;
	fma.rn.f64 	%fd170, %fd124, 0dB97B839A252049C0, %fd126;
	setp.ltu.f64 	%p19, %fd34, 0d41E0000000000000;
	@%p19 bra 	$L__BB0_20;
	{ // callseq 2, 0
	.param .b64 param0;
	st.param.f64 	[param0], %fd33;
	.param .align 16 .b8 retval0[16];
	call.uni (retval0), 
	__internal_trig_reduction_slowpathd, 
	(
	param0
	);
	ld.param.f64 	%fd170, [retval0];
	ld.param.b32 	%r22, [retval0+8];
	} // callseq 2
$L__BB0_20:
	and.b32  	%r19, %r22, 1;
	setp.eq.b32 	%p20, %r19, 1;
	not.pred 	%p30, %p20;
$L__BB0_21:
	mul.f64 	%fd129, %fd170, %fd170;
	fma.rn.f64 	%fd130, %fd129, 0d3EE48DAC2799BCB9, 0dBEF9757C5B27EBB1;
	fma.rn.f64 	%fd131, %fd130, %fd129, 0d3F0980E90FD91E04;
	fma.rn.f64 	%fd132, %fd131, %fd129, 0dBEFAE2B0417D7E1D;
	fma.rn.f64 	%fd133, %fd132, %fd129, 0d3F119F5341BFBA57;
	fma.rn.f64 	%fd134, %fd133, %fd129, 0d3F15E791A00F6919;
	fma.rn.f64 	%fd135, %fd134, %fd129, 0d3F2FF2E7FADEC73A;
	fma.rn.f64 	%fd136, %fd135, %fd129, 0d3F434BC1B206DA62;
	fma.rn.f64 	%fd137, %fd136, %fd129, 0d3F57DB18EF2F83F9;
	fma.rn.f64 	%fd138, %fd137, %fd129, 0d3F6D6D2E7AE49FBC;
	fma.rn.f64 	%fd139, %fd138, %fd129, 0d3F8226E3A816A776;
	fma.rn.f64 	%fd140, %fd139, %fd129, 0d3F9664F485D25660;
	fma.rn.f64 	%fd141, %fd140, %fd129, 0d3FABA1BA1BABF31D;
	fma.rn.f64 	%fd142, %fd141, %fd129, 0d3FC11111111105D2;
	fma.rn.f64 	%fd143, %fd142, %fd129, 0d3FD555555555555E;
	mul.f64 	%fd40, %fd129, %fd143;
	fma.rn.f64 	%fd171, %fd40, %fd170, %fd170;
	@%p30 bra 	$L__BB0_23;
	sub.f64 	%fd144, %fd171, %fd170;
	neg.f64 	%fd145, %fd144;
	fma.rn.f64 	%fd146, %fd40, %fd170, %fd145;
	rcp.approx.ftz.f64 	%fd147, %fd171;
	neg.f64 	%fd148, %fd171;
	fma.rn.f64 	%fd149, %fd148, %fd147, 0d3FF0000000000000;
	fma.rn.f64 	%fd150, %fd149, %fd149, %fd149;
	fma.rn.f64 	%fd151, %fd150, %fd147, %fd147;
	neg.f64 	%fd152, %fd151;
	fma.rn.f64 	%fd153, %fd171, %fd152, 0d3FF0000000000000;
	fma.rn.f64 	%fd154, %fd152, %fd146, %fd153;
	fma.rn.f64 	%fd171, %fd154, %fd152, %fd152;
$L__BB0_23:
	fma.rn.f64 	%fd44, %fd172, 0dC006666666666666, %fd171;
	setp.eq.f64 	%p22, %fd44, 0d0000000000000000;
	@%p22 bra 	$L__BB0_25;
	mul.f64 	%fd155, %fd168, %fd44;
	setp.gt.f64 	%p23, %fd155, 0d0000000000000000;
	selp.f64 	%fd168, %fd44, %fd168, %p23;
	selp.f64 	%fd166, %fd172, %fd166, %p23;
	mul.f64 	%fd156, %fd165, %fd44;
	setp.gt.f64 	%p24, %fd156, 0d0000000000000000;
	selp.f64 	%fd167, %fd172, %fd167, %p24;
	selp.f64 	%fd165, %fd44, %fd165, %p24;
	sub.f64 	%fd157, %fd167, %fd166;
	setp.gt.f64 	%p25, %fd157, %fd50;
	abs.f64 	%fd158, %fd157;
	setp.gt.f64 	%p26, %fd158, %fd25;
	and.pred  	%p27, %p25, %p26;
	@%p27 bra 	$L__BB0_16;
$L__BB0_25:
	cvta.to.global.u64 	%rd6, %rd1;
	add.s64 	%rd8, %rd6, %rd4;
	st.global.f64 	[%rd8], %fd172;
	ret;

}
	// .globl	_ZN3cub18CUB_300001_SM_10006detail11EmptyKernelIvEEvv
.visible .entry _ZN3cub18CUB_300001_SM_10006detail11EmptyKernelIvEEvv()
{


	ret;

}
	// .globl	_ZN3cub18CUB_300001_SM_10006detail8for_each13static_kernelINS2_12policy_hub_t12policy_500_tEmN6thrust24THRUST_300001_SM_1000_NS8cuda_cub20__uninitialized_fill7functorINS7_10device_ptrIdEEdEEEEvT0_T1_
.visible .entry _ZN3cub18CUB_300001_SM_10006detail8for_each13static_kernelINS2_12policy_hub_t12policy_500_tEmN6thrust24THRUST_300001_SM_1000_NS8cuda_cub20__uninitialized_fill7functorINS7_10device_ptrIdEEdEEEEvT0_T1_(
	.param .u64 _ZN3cub18CUB_300001_SM_10006detail8for_each13static_kernelINS2_12policy_hub_t12policy_500_tEmN6thrust24THRUST_300001_SM_1000_NS8cuda_cub20__uninitialized_fill7functorINS7_10device_ptrIdEEdEEEEvT0_T1__param_0,
	.param .align 8 .b8 _ZN3cub18CUB_300001_SM_10006detail8for_each13static_kernelINS2_12policy_hub_t12policy_500_tEmN6thrust24THRUST_300001_SM_1000_NS8cuda_cub20__uninitialized_fill7functorINS7_10device_ptrIdEEdEEEEvT0_T1__param_1[16]
)
.maxntid 256
{
	.reg .pred 	%p<4>;
	.reg .b32 	%r<5>;
	.reg .b64 	%rd<16>;
	.reg .b64 	%fd<3>;

	ld.param.f64 	%fd2, [_ZN3cub18CUB_300001_SM_10006detail8for_each13static_kernelINS2_12policy_hub_t12policy_500_tEmN6thrust24THRUST_300001_SM_1000_NS8cuda_cub20__uninitialized_fill7functorINS7_10device_ptrIdEEdEEEEvT0_T1__param_1+8];
	ld.param.u64 	%rd4, [_ZN3cub18CUB_300001_SM_10006detail8for_each13static_kernelINS2_12policy_hub_t12policy_500_tEmN6thrust24THRUST_300001_SM_1000_NS8cuda_cub20__uninitialized_fill7functorINS7_10device_ptrIdEEdEEEEvT0_T1__param_1];
	ld.param.u64 	%rd5, [_ZN3cub18CUB_300001_SM_10006detail8for_each13static_kernelINS2_12policy_hub_t12policy_500_tEmN6thrust24THRUST_300001_SM_1000_NS8cuda_cub20__uninitialized_fill7functorINS7_10device_ptrIdEEdEEEEvT0_T1__param_0];
	mov.u32 	%r2, %ctaid.x;
	mul.wide.u32 	%rd1, %r2, 512;
	sub.s64 	%rd2, %rd5, %rd1;
	setp.lt.u64 	%p1, %rd2, 512;
	@%p1 bra 	$L__BB2_2;
	mov.u32 	%r4, %tid.x;
	cvta.to.global.u64 	%rd11, %rd4;
	cvt.u64.u32 	%rd12, %r4;
	add.s64 	%rd13, %rd1, %rd12;
	shl.b64 	%rd14, %rd13, 3;
	add.s64 	%rd15, %rd11, %rd14;
	st.global.f64 	[%rd15], %fd2;
	st.global.f64 	[%rd15+2048], %fd2;
	bra.uni 	$L__BB2_6;
$L__BB2_2:
	cvta.to.global.u64 	%rd6, %rd4;
	mov.u32 	%r1, %tid.x;
	cvt.u64.u32 	%rd7, %r1;
	setp.le.u64 	%p2, %rd2, %rd7;
	add.s64 	%rd8, %rd1, %rd7;
	shl.b64 	%rd9, %rd8, 3;
	add.s64 	%rd3, %rd6, %rd9;
	@%p2 bra 	$L__BB2_4;
	st.global.f64 	[%rd3], %fd2;
$L__BB2_4:
	add.s32 	%r3, %r1, 256;
	cvt.u64.u32 	%rd10, %r3;
	setp.le.u64 	%p3, %rd2, %rd10;
	@%p3 bra 	$L__BB2_6;
	st.global.f64 	[%rd3+2048], %fd2;
$L__BB2_6:
	ret;

}
	// .globl	_ZN3cub18CUB_300001_SM_10006detail8for_each13static_kernelINS2_12policy_hub_t12policy_500_tElN6thrust24THRUST_300001_SM_1000_NS8cuda_cub10__tabulate7functorINS7_6detail15normal_iteratorINS7_10device_ptrIdEEEENS7_6system6detail7generic6detail22compute_sequence_valueIdvEElEEEEvT0_T1_
.visible .entry _ZN3cub18CUB_300001_SM_10006detail8for_each13static_kernelINS2_12policy_hub_t12policy_500_tElN6thrust24THRUST_300001_SM_1000_NS8cuda_cub10__tabulate7functorINS7_6detail15normal_iteratorINS7_10device_ptrIdEEEENS7_6system6detail7generic6detail22compute_sequence_valueIdvEElEEEEvT0_T1_(
	.param .u64 _ZN3cub18CUB_300001_SM_10006detail8for_each13static_kernelINS2_12policy_hub_t12policy_500_tElN6thrust24THRUST_300001_SM_1000_NS8cuda_cub10__tabulate7functorINS7_6detail15normal_iteratorINS7_10device_ptrIdEEEENS7_6system6detail7generic6detail22compute_sequence_valueIdvEElEEEEvT0_T1__param_0,
	.param .align 8 .b8 _ZN3cub18CUB_300001_SM_10006detail8for_each13static_kernelINS2_12policy_hub_t12policy_500_tElN6thrust24THRUST_300001_SM_1000_NS8cuda_cub10__tabulate7functorINS7_6detail15normal_iteratorINS7_10device_ptrIdEEEENS7_6system6detail7generic6detail22compute_sequence_valueIdvEElEEEEvT0_T1__param_1[24]
)
.maxntid 256
{
	.reg .pred 	%p<4>;
	.reg .b32 	%r<6>;
	.reg .b64 	%rd<21>;
	.reg .b64 	%fd<13>;

	ld.param.f64 	%fd4, [_ZN3cub18CUB_300001_SM_10006detail8for_each13static_kernelINS2_12policy_hub_t12policy_500_tElN6thrust24THRUST_300001_SM_1000_NS8cuda_cub10__tabulate7functorINS7_6detail15normal_iteratorINS7_10device_ptrIdEEEENS7_6system6detail7generic6detail22compute_sequence_valueIdvEElEEEEvT0_T1__param_1+16];
	ld.param.f64 	%fd3, [_ZN3cub18CUB_300001_SM_10006detail8for_each13static_kernelINS2_12policy_hub_t12policy_500_tElN6thrust24THRUST_300001_SM_1000_NS8cuda_cub10__tabulate7functorINS7_6detail15normal_iteratorINS7_10device_ptrIdEEEENS7_6system6detail7generic6detail22compute_sequence_valueIdvEElEEEEvT0_T1__param_1+8];
	ld.param.u64 	%rd7, [_ZN3cub18CUB_300001_SM_10006detail8for_each13static_kernelINS2_12policy_hub_t12policy_500_tElN6thrust24THRUST_300001_SM_1000_NS8cuda_cub10__tabulate7functorINS7_6detail15normal_iteratorINS7_10device_ptrIdEEEENS7_6system6detail7generic6detail22compute_sequence_valueIdvEElEEEEvT0_T1__param_1];
	ld.param.u64 	%rd8, [_ZN3cub18CUB_300001_SM_10006detail8for_each13static_kernelINS2_12policy_hub_t12policy_500_tElN6thrust24THRUST_300001_SM_1000_NS8cuda_cub10__tabulate7functorINS7_6detail15normal_iteratorINS7_10device_ptrIdEEEENS7_6system6detail7generic6detail22compute_sequence_valueIdvEElEEEEvT0_T1__param_0];
	mov.u32 	%r1, %ctaid.x;
	mul.wide.u32 	%rd1, %r1, 512;
	sub.s64 	%rd2, %rd8, %rd1;
	setp.lt.s64 	%p1, %rd2, 512;
	@%p1 bra 	$L__BB3_2;
	mov.u32 	%r5, %tid.x;
	cvta.to.global.u64 	%rd15, %rd7;
	cvt.u64.u32 	%rd16, %r5;
	add.s64 	%rd17, %rd1, %rd16;
	cvt.rn.f64.u64 	%fd9, %rd17;
	fma.rn.f64 	%fd10, %fd4, %fd9, %fd3;
	shl.b64 	%rd18, %rd17, 3;
	add.s64 	%rd19, %rd15, %rd18;
	st.global.f64 	[%rd19], %fd10;
	add.s64 	%rd20, %rd17, 256;
	cvt.rn.f64.u64 	%fd11, %rd20;
	fma.rn.f64 	%fd12, %fd4, %fd11, %fd3;
	st.global.f64 	[%rd19+2048], %fd12;
	bra.uni 	$L__BB3_6;
$L__BB3_2:
	cvta.to.global.u64 	%rd3, %rd7;
	mov.u32 	%r2, %tid.x;
	cvt.s64.s32 	%rd4, %rd2;
	cvt.u64.u32 	%rd5, %r2;
	setp.le.s64 	%p2, %rd4, %rd5;
	@%p2 bra 	$L__BB3_4;
	add.s64 	%rd9, %rd1, %rd5;
	cvt.rn.f64.u64 	%fd5, %rd9;
	fma.rn.f64 	%fd6, %fd4, %fd5, %fd3;
	shl.b64 	%rd10, %rd9, 3;
	add.s64 	%rd11, %rd3, %rd10;
	st.global.f64 	[%rd11], %fd6;
$L__BB3_4:
	cvt.u32.u64 	%r3, %rd5;
	add.s32 	%r4, %r3, 256;
	cvt.u64.u32 	%rd6, %r4;
	setp.le.s64 	%p3, %rd4, %rd6;
	@%p3 bra 	$L__BB3_6;
	add.s64 	%rd12, %rd1, %rd6;
	shl.b64 	%rd13, %rd12, 3;
	cvt.rn.f64.u64 	%fd7, %rd12;
	fma.rn.f64 	%fd8, %fd4, %fd7, %fd3;
	add.s64 	%rd14, %rd13, %rd3;
	st.global.f64 	[%rd14], %fd8;
$L__BB3_6:
	ret;

}
.func  (.param .align 16 .b8 func_retval0[16]) __internal_trig_reduction_slowpathd(
	.param .b64 __internal_trig_reduction_slowpathd_param_0
)
{
	.local .align 8 .b8 	__local_depot4[40];
	.reg .b64 	%SP;
	.reg .b64 	%SPL;
	.reg .pred 	%p<10>;
	.reg .b32 	%r<47>;
	.reg .b64 	%rd<74>;
	.reg .b64 	%fd<5>;

	mov.u64 	%SPL, __local_depot4;
	ld.param.f64 	%fd4, [__internal_trig_reduction_slowpathd_param_0];
	add.u64 	%rd1, %SPL, 0;
	{
	.reg .b32 %temp; 
	mov.b64 	{%temp, %r1}, %fd4;
	}
	shr.u32 	%r2, %r1, 20;
	and.b32  	%r3, %r2, 2047;
	setp.eq.s32 	%p1, %r3, 2047;
	mov.b32 	%r46, 0;
	@%p1 bra 	$L__BB4_9;
	add.s32 	%r20, %r3, -1024;
	mov.b64 	%rd20, %fd4;
	shl.b64 	%rd2, %rd20, 11;
	shr.u32 	%r4, %r20, 6;
	sub.s32 	%r45, 15, %r4;
	sub.s32 	%r21, 19, %r4;
	setp.lt.u32 	%p2, %r20, 128;
	selp.b32 	%r6, 18, %r21, %p2;
	setp.ge.s32 	%p3, %r45, %r6;
	mov.b64 	%rd70, 0;
	@%p3 bra 	$L__BB4_4;
	add.s32 	%r23, %r6, %r4;
	neg.s32 	%r43, %r23;
	or.b64  	%rd3, %rd2, -9223372036854775808;
	mov.b64 	%rd70, 0;
	mov.b32 	%r42, 0;
	mov.u64 	%rd25, __cudart_i2opi_d;
	mov.u32 	%r44, %r45;
$L__BB4_3:
	.pragma "nounroll";
	mul.wide.s32 	%rd22, %r42, 8;
	add.s64 	%rd23, %rd1, %rd22;
	mul.wide.s32 	%rd24, %r44, 8;
	add.s64 	%rd26, %rd25, %rd24;
	ld.global.nc.u64 	%rd27, [%rd26];
	{
	.reg .u32 %r0, %r1, %r2, %r3, %alo, %ahi, %blo, %bhi, %clo, %chi;
	mov.b64 	{%alo,%ahi}, %rd27;
	mov.b64 	{%blo,%bhi}, %rd3;
	mov.b64 	{%clo,%chi}, %rd70;
	mad.lo.cc.u32 	%r0, %alo, %blo, %clo;
	madc.hi.cc.u32 	%r1, %alo, %blo, %chi;
	madc.hi.u32 	%r2, %alo, %bhi, 0;
	mad.lo.cc.u32 	%r1, %alo, %bhi, %r1;
	madc.hi.cc.u32 	%r2, %ahi, %blo, %r2;
	madc.hi.u32 	%r3, %ahi, %bhi, 0;
	mad.lo.cc.u32 	%r1, %ahi, %blo, %r1;
	madc.lo.cc.u32 	%r2, %ahi, %bhi, %r2;
	addc.u32 	%r3, %r3, 0;
	mov.b64 	%rd28, {%r0,%r1};
	mov.b64 	%rd70, {%r2,%r3};
	}
	st.local.u64 	[%rd23], %rd28;
	add.s32 	%r44, %r44, 1;
	add.s32 	%r43, %r43, 1;
	add.s32 	%r42, %r42, 1;
	setp.ne.s32 	%p4, %r43, -15;
	mov.u32 	%r45, %r6;
	@%p4 bra 	$L__BB4_3;
$L__BB4_4:
	cvt.s64.s32 	%rd29, %r45;
	cvt.u64.u32 	%rd30, %r4;
	add.s64 	%rd31, %rd30, %rd29;
	shl.b64 	%rd32, %rd31, 3;
	add.s64 	%rd33, %rd1, %rd32;
	st.local.u64 	[%rd33+-120], %rd70;
	and.b32  	%r15, %r2, 63;
	ld.local.u64 	%rd72, [%rd1+16];
	ld.local.u64 	%rd71, [%rd1+24];
	setp.eq.s32 	%p5, %r15, 0;
	@%p5 bra 	$L__BB4_6;
	shl.b64 	%rd34, %rd71, %r15;
	shr.u64 	%rd35, %rd72, 1;
	xor.b32  	%r24, %r15, 63;
	shr.u64 	%rd36, %rd35, %r24;
	or.b64  	%rd71, %rd34, %rd36;
	ld.local.u64 	%rd37, [%rd1+8];
	shl.b64 	%rd38, %rd72, %r15;
	shr.u64 	%rd39, %rd37, 1;
	shr.u64 	%rd40, %rd39, %r24;
	or.b64  	%rd72, %rd38, %rd40;
$L__BB4_6:
	and.b32  	%r25, %r1, -2147483648;
	shr.u64 	%rd41, %rd71, 62;
	cvt.u32.u64 	%r26, %rd41;
	mov.b64 	{%r27, %r28}, %rd71;
	mov.b64 	{%r29, %r30}, %rd72;
	shf.l.wrap.b32 	%r31, %r30, %r27, 2;
	shf.l.wrap.b32 	%r32, %r27, %r28, 2;
	mov.b64 	%rd42, {%r31, %r32};
	shl.b64 	%rd43, %rd72, 2;
	shr.u64 	%rd44, %rd42, 63;
	cvt.u32.u64 	%r33, %rd44;
	add.s32 	%r34, %r33, %r26;
	setp.eq.s32 	%p6, %r25, 0;
	neg.s32 	%r35, %r34;
	selp.b32 	%r46, %r34, %r35, %p6;
	setp.gt.s64 	%p7, %rd42, -1;
	mov.b64 	%rd45, 0;
	{
	.reg .u32 %r0, %r1, %r2, %r3, %a0, %a1, %a2, %a3, %b0, %b1, %b2, %b3;
	mov.b64 	{%a0,%a1}, %rd45;
	mov.b64 	{%a2,%a3}, %rd45;
	mov.b64 	{%b0,%b1}, %rd43;
	mov.b64 	{%b2,%b3}, %rd42;
	sub.cc.u32 	%r0, %a0, %b0;
	subc.cc.u32 	%r1, %a1, %b1;
	subc.cc.u32 	%r2, %a2, %b2;
	subc.u32 	%r3, %a3, %b3;
	mov.b64 	%rd46, {%r0,%r1};
	mov.b64 	%rd47, {%r2,%r3};
	}
	xor.b32  	%r36, %r25, -2147483648;
	selp.b64 	%rd73, %rd42, %rd47, %p7;
	selp.b64 	%rd14, %rd43, %rd46, %p7;
	selp.b32 	%r17, %r25, %r36, %p7;
	clz.b64 	%r37, %rd73;
	cvt.u64.u32 	%rd15, %r37;
	setp.eq.s32 	%p8, %r37, 0;
	@%p8 bra 	$L__BB4_8;
	cvt.u32.u64 	%r38, %rd15;
	and.b32  	%r39, %r38, 63;
	shl.b64 	%rd48, %rd73, %r39;
	shr.u64 	%rd49, %rd14, 1;
	not.b32 	%r40, %r38;
	and.b32  	%r41, %r40, 63;
	shr.u64 	%rd50, %rd49, %r41;
	or.b64  	%rd73, %rd48, %rd50;
$L__BB4_8:
	mov.b64 	%rd51, -3958705157555305931;
	{
	.reg .u32 %r0, %r1, %r2, %r3, %alo, %ahi, %blo, %bhi;
	mov.b64 	{%alo,%ahi}, %rd73;
	mov.b64 	{%blo,%bhi}, %rd51;
	mul.lo.u32 	%r0, %alo, %blo;
	mul.hi.u32 	%r1, %alo, %blo;
	mad.lo.cc.u32 	%r1, %alo, %bhi, %r1;
	madc.hi.u32 	%r2, %alo, %bhi, 0;
	mad.lo.cc.u32 	%r1, %ahi, %blo, %r1;
	madc.hi.cc.u32 	%r2, %ahi, %blo, %r2;
	madc.hi.u32 	%r3, %ahi, %bhi, 0;
	mad.lo.cc.u32 	%r2, %ahi, %bhi, %r2;
	addc.u32 	%r3, %r3, 0;
	mov.b64 	%rd52, {%r0,%r1};
	mov.b64 	%rd53, {%r2,%r3};
	}
	setp.gt.s64 	%p9, %rd53, 0;
	{
	.reg .u32 %r0, %r1, %r2, %r3, %a0, %a1, %a2, %a3, %b0, %b1, %b2, %b3;
	mov.b64 	{%a0,%a1}, %rd52;
	mov.b64 	{%a2,%a3}, %rd53;
	mov.b64 	{%b0,%b1}, %rd52;
	mov.b64 	{%b2,%b3}, %rd53;
	add.cc.u32 	%r0, %a0, %b0;
	addc.cc.u32 	%r1, %a1, %b1;
	addc.cc.u32 	%r2, %a2, %b2;
	addc.u32 	%r3, %a3, %b3;
	mov.b64 	%rd54, {%r0,%r1};
	mov.b64 	%rd55, {%r2,%r3};
	}
	selp.b64 	%rd56, %rd55, %rd53, %p9;
	selp.s64 	%rd57, -1, 0, %p9;
	sub.s64 	%rd58, %rd57, %rd15;
	cvt.u64.u32 	%rd59, %r17;
	shl.b64 	%rd60, %rd59, 32;
	add.s64 	%rd61, %rd56, 1;
	shr.u64 	%rd62, %rd61, 10;
	add.s64 	%rd63, %rd62, 1;
	shr.u64 	%rd64, %rd63, 1;
	shl.b64 	%rd65, %rd58, 52;
	add.s64 	%rd66, %rd65, %rd64;
	add.s64 	%rd67, %rd66, 4602678819172646912;
	or.b64  	%rd68, %rd67, %rd60;
	mov.b64 	%fd4, %rd68;
$L__BB4_9:
	st.param.f64 	[func_retval0], %fd4;
	st.param.b32 	[func_retval0+8], %r46;
	ret;

}


// ===== COMPILED SASS (sm_100) =====

	.target	sm_100

	.elftype	@"ET_EXEC"


//--------------------- .note.nv.tkinfo           --------------------------
	.section	.note.nv.tkinfo,"",@"SHT_NOTE"
	.sectionflags	@"SHF_NOTE_NV_TKINFO"
	.tkinfo
        /*0018*/ 	.word	0x00000002
        /*0030*/ 	.string	""
        /*0030*/ 	.string	"ptxas"
        /*0030*/ 	.string	"Cuda compilation tools, release 13.0, V13.0.88"
        /*0030*/ 	.string	"Build cuda_13.0.r13.0/compiler.36424714_0"
        /*0030*/ 	.string	"-arch sm_100 -m 64 "



//--------------------- .note.nv.cuinfo           --------------------------
	.section	.note.nv.cuinfo,"",@"SHT_NOTE"
	.sectionflags	@"SHF_NOTE_NV_CUINFO"
        /*0018*/ 	.short	0x0002
        /*001a*/ 	.short	0x0064
        /*001c*/ 	.short	0x0082
	.zero		2


//--------------------- .nv.info                  --------------------------
	.section	.nv.info,"",@"SHT_CUDA_INFO"
	.align	4


	//----- nvinfo : EIATTR_REGCOUNT
	.align		4
        /*0000*/ 	.byte	0x04, 0x2f
        /*0002*/ 	.short	(.L_45 - .L_44)
	.align		4
.L_44:
        /*0004*/ 	.word	index@(_Z6callerPdS_d)
        /*0008*/ 	.word	0x00000020


	//----- nvinfo : EIATTR_FRAME_SIZE
	.align		4
.L_45:
        /*000c*/ 	.byte	0x04, 0x11
        /*000e*/ 	.short	(.L_47 - .L_46)
	.align		4
.L_46:
        /*0010*/ 	.word	index@($_Z6callerPdS_d$__internal_trig_reduction_slowpathd)
        /*0014*/ 	.word	0x00000028


	//----- nvinfo : EIATTR_FRAME_SIZE
	.align		4
.L_47:
        /*0018*/ 	.byte	0x04, 0x11
        /*001a*/ 	.short	(.L_49 - .L_48)
	.align		4
.L_48:
        /*001c*/ 	.word	index@(_Z6callerPdS_d)
        /*0020*/ 	.word	0x00000028


	//----- nvinfo : EIATTR_REGCOUNT
	.align		4
.L_49:
        /*0024*/ 	.byte	0x04, 0x2f
        /*0026*/ 	.short	(.L_51 - .L_50)
	.align		4
.L_50:
        /*0028*/ 	.word	index@(_ZN3cub18CUB_300001_SM_10006detail11EmptyKernelIvEEvv)
        /*002c*/ 	.word	0x00000004


	//----- nvinfo : EIATTR_FRAME_SIZE
	.align		4
.L_51:
        /*0030*/ 	.byte	0x04, 0x11
        /*0032*/ 	.short	(.L_53 - .L_52)
	.align		4
.L_52:
        /*0034*/ 	.word	index@(_ZN3cub18CUB_300001_SM_10006detail11EmptyKernelIvEEvv)
        /*0038*/ 	.word	0x00000000


	//----- nvinfo : EIATTR_REGCOUNT
	.align		4
.L_53:
        /*003c*/ 	.byte	0x04, 0x2f
        /*003e*/ 	.short	(.L_55 - .L_54)
	.align		4
.L_54:
        /*0040*/ 	.word	index@(_ZN3cub18CUB_300001_SM_10006detail8for_each13static_kernelINS2_12policy_hub_t12policy_500_tEmN6thrust24THRUST_300001_SM_1000_NS8cuda_cub20__uninitialized_fill7functorINS7_10device_ptrIdEEdEEEEvT0_T1_)
        /*0044*/ 	.word	0x00000009


	//----- nvinfo : EIATTR_FRAME_SIZE
	.align		4
.L_55:
        /*0048*/ 	.byte	0x04, 0x11
        /*004a*/ 	.short	(.L_57 - .L_56)
	.align		4
.L_56:
        /*004c*/ 	.word	index@(_ZN3cub18CUB_300001_SM_10006detail8for_each13static_kernelINS2_12policy_hub_t12policy_500_tEmN6thrust24THRUST_300001_SM_1000_NS8cuda_cub20__uninitialized_fill7functorINS7_10device_ptrIdEEdEEEEvT0_T1_)
        /*0050*/ 	.word	0x00000000


	//----- nvinfo : EIATTR_REGCOUNT
	.align		4
.L_57:
        /*0054*/ 	.byte	0x04, 0x2f
        /*0056*/ 	.short	(.L_59 - .L_58)
	.align		4
.L_58:
        /*0058*/ 	.word	index@(_ZN3cub18CUB_300001_SM_10006detail8for_each13static_kernelINS2_12policy_hub_t12policy_500_tElN6thrust24THRUST_300001_SM_1000_NS8cuda_cub10__tabulate7functorINS7_6detail15normal_iteratorINS7_10device_ptrIdEEEENS7_6system6detail7generic6detail22compute_sequence_valueIdvEElEEEEvT0_T1_)
        /*005c*/ 	.word	0x00000012


	//----- nvinfo : EIATTR_FRAME_SIZE
	.align		4
.L_59:
        /*0060*/ 	.byte	0x04, 0x11
        /*0062*/ 	.short	(.L_61 - .L_60)
	.align		4
.L_60:
        /*0064*/ 	.word	index@(_ZN3cub18CUB_300001_SM_10006detail8for_each13static_kernelINS2_12policy_hub_t12policy_500_tElN6thrust24THRUST_300001_SM_1000_NS8cuda_cub10__tabulate7functorINS7_6detail15normal_iteratorINS7_10device_ptrIdEEEENS7_6system6detail7generic6detail22compute_sequence_valueIdvEElEEEEvT0_T1_)
        /*0068*/ 	.word	0x00000000


	//----- nvinfo : EIATTR_MIN_STACK_SIZE
	.align		4
.L_61:
        /*006c*/ 	.byte	0x04, 0x12
        /*006e*/ 	.short	(.L_63 - .L_62)
	.align		4
.L_62:
        /*0070*/ 	.word	index@(_ZN3cub18CUB_300001_SM_10006detail8for_each13static_kernelINS2_12policy_hub_t12policy_500_tElN6thrust24THRUST_300001_SM_1000_NS8cuda_cub10__tabulate7functorINS7_6detail15normal_iteratorINS7_10device_ptrIdEEEENS7_6system6detail7generic6detail22compute_sequence_valueIdvEElEEEEvT0_T1_)
        /*0074*/ 	.word	0x00000000


	//----- nvinfo : EIATTR_MIN_STACK_SIZE
	.align		4
.L_63:
        /*0078*/ 	.byte	0x04, 0x12
        /*007a*/ 	.short	(.L_65 - .L_64)
	.align		4
.L_64:
        /*007c*/ 	.word	index@(_ZN3cub18CUB_300001_SM_10006detail8for_each13static_kernelINS2_12policy_hub_t12policy_500_tEmN6thrust24THRUST_300001_SM_1000_NS8cuda_cub20__uninitialized_fill7functorINS7_10device_ptrIdEEdEEEEvT0_T1_)
        /*0080*/ 	.word	0x00000000


	//----- nvinfo : EIATTR_MIN_STACK_SIZE
	.align		4
.L_65:
        /*0084*/ 	.byte	0x04, 0x12
        /*0086*/ 	.short	(.L_67 - .L_66)
	.align		4
.L_66:
        /*0088*/ 	.word	index@(_ZN3cub18CUB_300001_SM_10006detail11EmptyKernelIvEEvv)
        /*008c*/ 	.word	0x00000000


	//----- nvinfo : EIATTR_MIN_STACK_SIZE
	.align		4
.L_67:
        /*0090*/ 	.byte	0x04, 0x12
        /*0092*/ 	.short	(.L_69 - .L_68)
	.align		4
.L_68:
        /*0094*/ 	.word	index@(_Z6callerPdS_d)
        /*0098*/ 	.word	0x00000028
.L_69:


//--------------------- .nv.compat                --------------------------
	.section	.nv.compat,"",@"SHT_CUDA_COMPAT_INFO"
	.align	4
        /*0000*/ 	.byte	0x02, 0x09, 0x00, 0x00, 0x02, 0x02, 0x01, 0x00, 0x02, 0x05, 0x05, 0x00, 0x03, 0x07, 0x01, 0x01
        /*0010*/ 	.byte	0x02, 0x03, 0x00, 0x00, 0x02, 0x06, 0x01, 0x00, 0x04, 0x0b, 0x08, 0x00, 0x01, 0x00, 0x00, 0x00
        /*0020*/ 	.byte	0x00, 0x00, 0x00, 0x00


//--------------------- .nv.info._ZN3cub18CUB_300001_SM_10006detail8for_each13static_kernelINS2_12policy_hub_t12policy_500_tElN6thrust24THRUST_300001_SM_1000_NS8cuda_cub10__tabulate7functorINS7_6detail15normal_iteratorINS7_10device_ptrIdEEEENS7_6system6detail7generic6detail22compute_sequence_valueIdvEElEEEEvT0_T1_ --------------------------
	.section	.nv.info._ZN3cub18CUB_300001_SM_10006detail8for_each13static_kernelINS2_12policy_hub_t12policy_500_tElN6thrust24THRUST_300001_SM_1000_NS8cuda_cub10__tabulate7functorINS7_6detail15normal_iteratorINS7_10device_ptrIdEEEENS7_6system6detail7generic6detail22compute_sequence_valueIdvEElEEEEvT0_T1_,"",@"SHT_CUDA_INFO"
	.sectionflags	@""
	.align	4


	//----- nvinfo : EIATTR_CUDA_API_VERSION
	.align		4
        /*0000*/ 	.byte	0x04, 0x37
        /*0002*/ 	.short	(.L_71 - .L_70)
.L_70:
        /*0004*/ 	.word	0x00000082


	//----- nvinfo : EIATTR_KPARAM_INFO
	.align		4
.L_71:
        /*0008*/ 	.byte	0x04, 0x17
        /*000a*/ 	.short	(.L_73 - .L_72)
.L_72:
        /*000c*/ 	.word	0x00000000
        /*0010*/ 	.short	0x0001
        /*0012*/ 	.short	0x0008
        /*0014*/ 	.byte	0x00, 0xf0, 0x61, 0x00


	//----- nvinfo : EIATTR_KPARAM_INFO
	.align		4
.L_73:
        /*0018*/ 	.byte	0x04, 0x17
        /*001a*/ 	.short	(.L_75 - .L_74)
.L_74:
        /*001c*/ 	.word	0x00000000
        /*0020*/ 	.short	0x0000
        /*0022*/ 	.short	0x0000
        /*0024*/ 	.byte	0x00, 0xf0, 0x21, 0x00


	//----- nvinfo : EIATTR_SPARSE_MMA_MASK
	.align		4
.L_75:
        /*0028*/ 	.byte	0x03, 0x50
        /*002a*/ 	.short	0x0000


	//----- nvinfo : EIATTR_MAXREG_COUNT
	.align		4
        /*002c*/ 	.byte	0x03, 0x1b
        /*002e*/ 	.short	0x00ff


	//----- nvinfo : EIATTR_MERCURY_ISA_VERSION
	.align		4
        /*0030*/ 	.byte	0x03, 0x5f
        /*0032*/ 	.short	0x0101


	//----- nvinfo : EIATTR_VRC_CTA_INIT_COUNT
	.align		4
        /*0034*/ 	.byte	0x02, 0x4a
	.zero		1
	.zero		1


	//----- nvinfo : EIATTR_EXIT_INSTR_OFFSETS
	.align		4
        /*0038*/ 	.byte	0x04, 0x1c
        /*003a*/ 	.short	(.L_77 - .L_76)


	//   ....[0]....
.L_76:
        /*003c*/ 	.word	0x000001a0


	//   ....[1]....
        /*0040*/ 	.word	0x00000310


	//   ....[2]....
        /*0044*/ 	.word	0x000003c0


	//----- nvinfo : EIATTR_MAX_THREADS
	.align		4
.L_77:
        /*0048*/ 	.byte	0x04, 0x05
        /*004a*/ 	.short	(.L_79 - .L_78)
.L_78:
        /*004c*/ 	.word	0x00000100
        /*0050*/ 	.word	0x00000001
        /*0054*/ 	.word	0x00000001


	//----- nvinfo : EIATTR_CRS_STACK_SIZE
	.align		4
.L_79:
        /*0058*/ 	.byte	0x04, 0x1e
        /*005a*/ 	.short	(.L_81 - .L_80)
.L_80:
        /*005c*/ 	.word	0x00000000


	//----- nvinfo : EIATTR_CBANK_PARAM_SIZE
	.align		4
.L_81:
        /*0060*/ 	.byte	0x03, 0x19
        /*0062*/ 	.short	0x0020


	//----- nvinfo : EIATTR_PARAM_CBANK
	.align		4
        /*0064*/ 	.byte	0x04, 0x0a
        /*0066*/ 	.short	(.L_83 - .L_82)
	.align		4
.L_82:
        /*0068*/ 	.word	index@(.nv.constant0._ZN3cub18CUB_300001_SM_10006detail8for_each13static_kernelINS2_12policy_hub_t12policy_500_tElN6thrust24THRUST_300001_SM_1000_NS8cuda_cub10__tabulate7functorINS7_6detail15normal_iteratorINS7_10device_ptrIdEEEENS7_6system6detail7generic6detail22compute_sequence_valueIdvEElEEEEvT0_T1_)
        /*006c*/ 	.short	0x0380
        /*006e*/ 	.short	0x0020


	//----- nvinfo : EIATTR_SW_WAR
	.align		4
.L_83:
        /*0070*/ 	.byte	0x04, 0x36
        /*0072*/ 	.short	(.L_85 - .L_84)
.L_84:
        /*0074*/ 	.word	0x00000008
.L_85:


//--------------------- .nv.info._ZN3cub18CUB_300001_SM_10006detail8for_each13static_kernelINS2_12policy_hub_t12policy_500_tEmN6thrust24THRUST_300001_SM_1000_NS8cuda_cub20__uninitialized_fill7functorINS7_10device_ptrIdEEdEEEEvT0_T1_ --------------------------
	.section	.nv.info._ZN3cub18CUB_300001_SM_10006detail8for_each13static_kernelINS2_12policy_hub_t12policy_500_tEmN6thrust24THRUST_300001_SM_1000_NS8cuda_cub20__uninitialized_fill7functorINS7_10device_ptrIdEEdEEEEvT0_T1_,"",@"SHT_CUDA_INFO"
	.sectionflags	@""
	.align	4


	//----- nvinfo : EIATTR_CUDA_API_VERSION
	.align		4
        /*0000*/ 	.byte	0x04, 0x37
        /*0002*/ 	.short	(.L_87 - .L_86)
.L_86:
        /*0004*/ 	.word	0x00000082


	//----- nvinfo : EIATTR_KPARAM_INFO
	.align		4
.L_87:
        /*0008*/ 	.byte	0x04, 0x17
        /*000a*/ 	.short	(.L_89 - .L_88)
.L_88:
        /*000c*/ 	.word	0x00000000
        /*0010*/ 	.short	0x0001
        /*0012*/ 	.short	0x0008
        /*0014*/ 	.byte	0x00, 0xf0, 0x41, 0x00


	//----- nvinfo : EIATTR_KPARAM_INFO
	.align		4
.L_89:
        /*0018*/ 	.byte	0x04, 0x17
        /*001a*/ 	.short	(.L_91 - .L_90)
.L_90:
        /*001c*/ 	.word	0x00000000
        /*0020*/ 	.short	0x0000
        /*0022*/ 	.short	0x0000
        /*0024*/ 	.byte	0x00, 0xf0, 0x21, 0x00


	//----- nvinfo : EIATTR_SPARSE_MMA_MASK
	.align		4
.L_91:
        /*0028*/ 	.byte	0x03, 0x50
        /*002a*/ 	.short	0x0000


	//----- nvinfo : EIATTR_MAXREG_COUNT
	.align		4
        /*002c*/ 	.byte	0x03, 0x1b
        /*002e*/ 	.short	0x00ff


	//----- nvinfo : EIATTR_MERCURY_ISA_VERSION
	.align		4
        /*0030*/ 	.byte	0x03, 0x5f
        /*0032*/ 	.short	0x0101


	//----- nvinfo : EIATTR_VRC_CTA_INIT_COUNT
	.align		4
        /*0034*/ 	.byte	0x02, 0x4a
	.zero		1
	.zero		1


	//----- nvinfo : EIATTR_EXIT_INSTR_OFFSETS
	.align		4
        /*0038*/ 	.byte	0x04, 0x1c
        /*003a*/ 	.short	(.L_93 - .L_92)


	//   ....[0]....
.L_92:
        /*003c*/ 	.word	0x00000130


	//   ....[1]....
        /*0040*/ 	.word	0x00000230


	//   ....[2]....
        /*0044*/ 	.word	0x00000260


	//----- nvinfo : EIATTR_MAX_THREADS
	.align		4
.L_93:
        /*0048*/ 	.byte	0x04, 0x05
        /*004a*/ 	.short	(.L_95 - .L_94)
.L_94:
        /*004c*/ 	.word	0x00000100
        /*0050*/ 	.word	0x00000001
        /*0054*/ 	.word	0x00000001


	//----- nvinfo : EIATTR_CBANK_PARAM_SIZE
	.align		4
.L_95:
        /*0058*/ 	.byte	0x03, 0x19
        /*005a*/ 	.short	0x0018


	//----- nvinfo : EIATTR_PARAM_CBANK
	.align		4
        /*005c*/ 	.byte	0x04, 0x0a
        /*005e*/ 	.short	(.L_97 - .L_96)
	.align		4
.L_96:
        /*0060*/ 	.word	index@(.nv.constant0._ZN3cub18CUB_300001_SM_10006detail8for_each13static_kernelINS2_12policy_hub_t12policy_500_tEmN6thrust24THRUST_300001_SM_1000_NS8cuda_cub20__uninitialized_fill7functorINS7_10device_ptrIdEEdEEEEvT0_T1_)
        /*0064*/ 	.short	0x0380
        /*0066*/ 	.short	0x0018


	//----- nvinfo : EIATTR_SW_WAR
	.align		4
.L_97:
        /*0068*/ 	.byte	0x04, 0x36
        /*006a*/ 	.short	(.L_99 - .L_98)
.L_98:
        /*006c*/ 	.word	0x00000008
.L_99:


//--------------------- .nv.info._ZN3cub18CUB_300001_SM_10006detail11EmptyKernelIvEEvv --------------------------
	.section	.nv.info._ZN3cub18CUB_300001_SM_10006detail11EmptyKernelIvEEvv,"",@"SHT_CUDA_INFO"
	.sectionflags	@""
	.align	4


	//----- nvinfo : EIATTR_CUDA_API_VERSION
	.align		4
        /*0000*/ 	.byte	0x04, 0x37
        /*0002*/ 	.short	(.L_101 - .L_100)
.L_100:
        /*0004*/ 	.word	0x00000082


	//----- nvinfo : EIATTR_SPARSE_MMA_MASK
	.align		4
.L_101:
        /*0008*/ 	.byte	0x03, 0x50
        /*000a*/ 	.short	0x0000


	//----- nvinfo : EIATTR_MAXREG_COUNT
	.align		4
        /*000c*/ 	.byte	0x03, 0x1b
        /*000e*/ 	.short	0x00ff


	//----- nvinfo : EIATTR_MERCURY_ISA_VERSION
	.align		4
        /*0010*/ 	.byte	0x03, 0x5f
        /*0012*/ 	.short	0x0101


	//----- nvinfo : EIATTR_VRC_CTA_INIT_COUNT
	.align		4
        /*0014*/ 	.byte	0x02, 0x4a
	.zero		1
	.zero		1


	//----- nvinfo : EIATTR_EXIT_INSTR_OFFSETS
	.align		4
        /*0018*/ 	.byte	0x04, 0x1c
        /*001a*/ 	.short	(.L_103 - .L_102)


	//   ....[0]....
.L_102:
        /*001c*/ 	.word	0x00000010


	//----- nvinfo : EIATTR_SW_WAR
	.align		4
.L_103:
        /*0020*/ 	.byte	0x04, 0x36
        /*0022*/ 	.short	(.L_105 - .L_104)
.L_104:
        /*0024*/ 	.word	0x00000008
.L_105:


//--------------------- .nv.info._Z6callerPdS_d   --------------------------
	.section	.nv.info._Z6callerPdS_d,"",@"SHT_CUDA_INFO"
	.sectionflags	@""
	.align	4


	//----- nvinfo : EIATTR_CUDA_API_VERSION
	.align		4
        /*0000*/ 	.byte	0x04, 0x37
        /*0002*/ 	.short	(.L_107 - .L_106)
.L_106:
        /*0004*/ 	.word	0x00000082


	//----- nvinfo : EIATTR_KPARAM_INFO
	.align		4
.L_107:
        /*0008*/ 	.byte	0x04, 0x17
        /*000a*/ 	.short	(.L_109 - .L_108)
.L_108:
        /*000c*/ 	.word	0x00000000
        /*0010*/ 	.short	0x0002
        /*0012*/ 	.short	0x0010
        /*0014*/ 	.byte	0x00, 0xf0, 0x21, 0x00


	//----- nvinfo : EIATTR_KPARAM_INFO
	.align		4
.L_109:
        /*0018*/ 	.byte	0x04, 0x17
        /*001a*/ 	.short	(.L_111 - .L_110)
.L_110:
        /*001c*/ 	.word	0x00000000
        /*0020*/ 	.short	0x0001
        /*0022*/ 	.short	0x0008
        /*0024*/ 	.byte	0x00, 0xf5, 0x21, 0x00


	//----- nvinfo : EIATTR_KPARAM_INFO
	.align		4
.L_111:
        /*0028*/ 	.byte	0x04, 0x17
        /*002a*/ 	.short	(.L_113 - .L_112)
.L_112:
        /*002c*/ 	.word	0x00000000
        /*0030*/ 	.short	0x0000
        /*0032*/ 	.short	0x0000
        /*0034*/ 	.byte	0x00, 0xf5, 0x21, 0x00


	//----- nvinfo : EIATTR_SPARSE_MMA_MASK
	.align		4
.L_113:
        /*0038*/ 	.byte	0x03, 0x50
        /*003a*/ 	.short	0x0000


	//----- nvinfo : EIATTR_MAXREG_COUNT
	.align		4
        /*003c*/ 	.byte	0x03, 0x1b
        /*003e*/ 	.short	0x00ff


	//----- nvinfo : EIATTR_MERCURY_ISA_VERSION
	.align		4
        /*0040*/ 	.byte	0x03, 0x5f
        /*0042*/ 	.short	0x0101


	//----- nvinfo : EIATTR_VRC_CTA_INIT_COUNT
	.align		4
        /*0044*/ 	.byte	0x02, 0x4a
	.zero		1
	.zero		1


	//----- nvinfo : EIATTR_EXIT_INSTR_OFFSETS
	.align		4
        /*0048*/ 	.byte	0x04, 0x1c
        /*004a*/ 	.short	(.L_115 - .L_114)


	//   ....[0]....
.L_114:
        /*004c*/ 	.word	0x00001520


	//----- nvinfo : EIATTR_CRS_STACK_SIZE
	.align		4
.L_115:
        /*0050*/ 	.byte	0x04, 0x1e
        /*0052*/ 	.short	(.L_117 - .L_116)
.L_116:
        /*0054*/ 	.word	0x00000000


	//----- nvinfo : EIATTR_CBANK_PARAM_SIZE
	.align		4
.L_117:
        /*0058*/ 	.byte	0x03, 0x19
        /*005a*/ 	.short	0x0018


	//----- nvinfo : EIATTR_PARAM_CBANK
	.align		4
        /*005c*/ 	.byte	0x04, 0x0a
        /*005e*/ 	.short	(.L_119 - .L_118)
	.align		4
.L_118:
        /*0060*/ 	.word	index@(.nv.constant0._Z6callerPdS_d)
        /*0064*/ 	.short	0x0380
        /*0066*/ 	.short	0x0018


	//----- nvinfo : EIATTR_SW_WAR
	.align		4
.L_119:
        /*0068*/ 	.byte	0x04, 0x36
        /*006a*/ 	.short	(.L_121 - .L_120)
.L_120:
        /*006c*/ 	.word	0x00000008
.L_121:


//--------------------- .nv.callgraph             --------------------------
	.section	.nv.callgraph,"",@"SHT_CUDA_CALLGRAPH"
	.align	4
	.sectionentsize	8
	.align		4
        /*0000*/ 	.word	0x00000000
	.align		4
        /*0004*/ 	.word	0xffffffff
	.align		4
        /*0008*/ 	.word	0x00000000
	.align		4
        /*000c*/ 	.word	0xfffffffe
	.align		4
        /*0010*/ 	.word	0x00000000
	.align		4
        /*0014*/ 	.word	0xfffffffd
	.align		4
        /*0018*/ 	.word	0x00000000
	.align		4
        /*001c*/ 	.word	0xfffffffc


//--------------------- .nv.constant4             --------------------------
	.section	.nv.constant4,"a",@progbits
	.align	8
	.align		8
.nv.constant4:
        /*0000*/ 	.dword	_ZN33_INTERNAL_8a735cd7_4_k_cu__Z3fund4cuda3std3__45__cpo5beginE
	.align		8
        /*0008*/ 	.dword	_ZN33_INTERNAL_8a735cd7_4_k_cu__Z3fund4cuda3std3__45__cpo3endE
	.align		8
        /*0010*/ 	.dword	_ZN33_INTERNAL_8a735cd7_4_k_cu__Z3fund4cuda3std3__45__cpo6cbeginE
	.align		8
        /*0018*/ 	.dword	_ZN33_INTERNAL_8a735cd7_4_k_cu__Z3fund4cuda3std3__45__cpo4cendE
	.align		8
        /*0020*/ 	.dword	_ZN33_INTERNAL_8a735cd7_4_k_cu__Z3fund4cuda3std3__45__cpo6rbeginE
	.align		8
        /*0028*/ 	.dword	_ZN33_INTERNAL_8a735cd7_4_k_cu__Z3fund4cuda3std3__45__cpo4rendE
	.align		8
        /*0030*/ 	.dword	_ZN33_INTERNAL_8a735cd7_4_k_cu__Z3fund4cuda3std3__45__cpo7crbeginE
	.align		8
        /*0038*/ 	.dword	_ZN33_INTERNAL_8a735cd7_4_k_cu__Z3fund4cuda3std3__45__cpo5crendE
	.align		8
        /*0040*/ 	.dword	_ZN33_INTERNAL_8a735cd7_4_k_cu__Z3fund4cuda3std3__435_GLOBAL__N__8a735cd7_4_k_cu__Z3fund6ignoreE
	.align		8
        /*0048*/ 	.dword	_ZN33_INTERNAL_8a735cd7_4_k_cu__Z3fund4cuda3std3__419piecewise_constructE
	.align		8
        /*0050*/ 	.dword	_ZN33_INTERNAL_8a735cd7_4_k_cu__Z3fund4cuda3std3__48in_placeE
	.align		8
        /*0058*/ 	.dword	_ZN33_INTERNAL_8a735cd7_4_k_cu__Z3fund4cuda3std3__420unreachable_sentinelE
	.align		8
        /*0060*/ 	.dword	_ZN33_INTERNAL_8a735cd7_4_k_cu__Z3fund4cuda3std3__47nulloptE
	.align		8
        /*0068*/ 	.dword	_ZN33_INTERNAL_8a735cd7_4_k_cu__Z3fund4cuda3std3__48unexpectE
	.align		8
        /*0070*/ 	.dword	_ZN33_INTERNAL_8a735cd7_4_k_cu__Z3fund4cuda3std6ranges3__45__cpo4swapE
	.align		8
        /*0078*/ 	.dword	_ZN33_INTERNAL_8a735cd7_4_k_cu__Z3fund4cuda3std6ranges3__45__cpo9iter_moveE
	.align		8
        /*0080*/ 	.dword	_ZN33_INTERNAL_8a735cd7_4_k_cu__Z3fund4cuda3std6ranges3__45__cpo5beginE
	.align		8
        /*0088*/ 	.dword	_ZN33_INTERNAL_8a735cd7_4_k_cu__Z3fund4cuda3std6ranges3__45__cpo3endE
	.align		8
        /*0090*/ 	.dword	_ZN33_INTERNAL_8a735cd7_4_k_cu__Z3fund4cuda3std6ranges3__45__cpo6cbeginE
	.align		8
        /*0098*/ 	.dword	_ZN33_INTERNAL_8a735cd7_4_k_cu__Z3fund4cuda3std6ranges3__45__cpo4cendE
	.align		8
        /*00a0*/ 	.dword	_ZN33_INTERNAL_8a735cd7_4_k_cu__Z3fund4cuda3std6ranges3__45__cpo7advanceE
	.align		8
        /*00a8*/ 	.dword	_ZN33_INTERNAL_8a735cd7_4_k_cu__Z3fund4cuda3std6ranges3__45__cpo9iter_swapE
	.align		8
        /*00b0*/ 	.dword	_ZN33_INTERNAL_8a735cd7_4_k_cu__Z3fund4cuda3std6ranges3__45__cpo4nextE
	.align		8
        /*00b8*/ 	.dword	_ZN33_INTERNAL_8a735cd7_4_k_cu__Z3fund4cuda3std6ranges3__45__cpo4prevE
	.align		8
        /*00c0*/ 	.dword	_ZN33_INTERNAL_8a735cd7_4_k_cu__Z3fund4cuda3std6ranges3__45__cpo4dataE
	.align		8
        /*00c8*/ 	.dword	_ZN33_INTERNAL_8a735cd7_4_k_cu__Z3fund4cuda3std6ranges3__45__cpo5cdataE
	.align		8
        /*00d0*/ 	.dword	_ZN33_INTERNAL_8a735cd7_4_k_cu__Z3fund4cuda3std6ranges3__45__cpo4sizeE
	.align		8
        /*00d8*/ 	.dword	_ZN33_INTERNAL_8a735cd7_4_k_cu__Z3fund4cuda3std6ranges3__45__cpo5ssizeE
	.align		8
        /*00e0*/ 	.dword	_ZN33_INTERNAL_8a735cd7_4_k_cu__Z3fund4cuda3std6ranges3__45__cpo8distanceE
	.align		8
        /*00e8*/ 	.dword	_ZN33_INTERNAL_8a735cd7_4_k_cu__Z3fund6thrust24THRUST_300001_SM_1000_NS8cuda_cub3parE
	.align		8
        /*00f0*/ 	.dword	_ZN33_INTERNAL_8a735cd7_4_k_cu__Z3fund6thrust24THRUST_300001_SM_1000_NS8cuda_cub10par_nosyncE
	.align		8
        /*00f8*/ 	.dword	_ZN33_INTERNAL_8a735cd7_4_k_cu__Z3fund6thrust24THRUST_300001_SM_1000_NS6system6detail10sequential3seqE
	.align		8
        /*0100*/ 	.dword	_ZN33_INTERNAL_8a735cd7_4_k_cu__Z3fund6thrust24THRUST_300001_SM_1000_NS12placeholders2_1E
	.align		8
        /*0108*/ 	.dword	_ZN33_INTERNAL_8a735cd7_4_k_cu__Z3fund6thrust24THRUST_300001_SM_1000_NS12placeholders2_2E
	.align		8
        /*0110*/ 	.dword	_ZN33_INTERNAL_8a735cd7_4_k_cu__Z3fund6thrust24THRUST_300001_SM_1000_NS12placeholders2_3E
	.align		8
        /*0118*/ 	.dword	_ZN33_INTERNAL_8a735cd7_4_k_cu__Z3fund6thrust24THRUST_300001_SM_1000_NS12placeholders2_4E
	.align		8
        /*0120*/ 	.dword	_ZN33_INTERNAL_8a735cd7_4_k_cu__Z3fund6thrust24THRUST_300001_SM_1000_NS12placeholders2_5E
	.align		8
        /*0128*/ 	.dword	_ZN33_INTERNAL_8a735cd7_4_k_cu__Z3fund6thrust24THRUST_300001_SM_1000_NS12placeholders2_6E
	.align		8
        /*0130*/ 	.dword	_ZN33_INTERNAL_8a735cd7_4_k_cu__Z3fund6thrust24THRUST_300001_SM_1000_NS12placeholders2_7E
	.align		8
        /*0138*/ 	.dword	_ZN33_INTERNAL_8a735cd7_4_k_cu__Z3fund6thrust24THRUST_300001_SM_1000_NS12placeholders2_8E
	.align		8
        /*0140*/ 	.dword	_ZN33_INTERNAL_8a735cd7_4_k_cu__Z3fund6thrust24THRUST_300001_SM_1000_NS12placeholders2_9E
	.align		8
        /*0148*/ 	.dword	_ZN33_INTERNAL_8a735cd7_4_k_cu__Z3fund6thrust24THRUST_300001_SM_1000_NS12placeholders3_10E
	.align		8
        /*0150*/ 	.dword	_ZN33_INTERNAL_8a735cd7_4_k_cu__Z3fund6thrust24THRUST_300001_SM_1000_NS3seqE
	.align		8
        /*0158*/ 	.dword	__cudart_i2opi_d


//--------------------- .text._ZN3cub18CUB_300001_SM_10006detail8for_each13static_kernelINS2_12policy_hub_t12policy_500_tElN6thrust24THRUST_300001_SM_1000_NS8cuda_cub10__tabulate7functorINS7_6detail15normal_iteratorINS7_10device_ptrIdEEEENS7_6system6detail7generic6detail22compute_sequence_valueIdvEElEEEEvT0_T1_ --------------------------
	.section	.text._ZN3cub18CUB_300001_SM_10006detail8for_each13static_kernelINS2_12policy_hub_t12policy_500_tElN6thrust24THRUST_300001_SM_1000_NS8cuda_cub10__tabulate7functorINS7_6detail15normal_iteratorINS7_10device_ptrIdEEEENS7_6system6detail7generic6detail22compute_sequence_valueIdvEElEEEEvT0_T1_,"ax",@progbits
	.align	128
        .global         _ZN3cub18CUB_300001_SM_10006detail8for_each13static_kernelINS2_12policy_hub_t12policy_500_tElN6thrust24THRUST_300001_SM_1000_NS8cuda_cub10__tabulate7functorINS7_6detail15normal_iteratorINS7_10device_ptrIdEEEENS7_6system6detail7generic6detail22compute_sequence_valueIdvEElEEEEvT0_T1_
        .type           _ZN3cub18CUB_300001_SM_10006detail8for_each13static_kernelINS2_12policy_hub_t12policy_500_tElN6thrust24THRUST_300001_SM_1000_NS8cuda_cub10__tabulate7functorINS7_6detail15normal_iteratorINS7_10device_ptrIdEEEENS7_6system6detail7generic6detail22compute_sequence_valueIdvEElEEEEvT0_T1_,@function
        .size           _ZN3cub18CUB_300001_SM_10006detail8for_each13static_kernelINS2_12policy_hub_t12policy_500_tElN6thrust24THRUST_300001_SM_1000_NS8cuda_cub10__tabulate7functorINS7_6detail15normal_iteratorINS7_10device_ptrIdEEEENS7_6system6detail7generic6detail22compute_sequence_valueIdvEElEEEEvT0_T1_,(.L_x_37 - _ZN3cub18CUB_300001_SM_10006detail8for_each13static_kernelINS2_12policy_hub_t12policy_500_tElN6thrust24THRUST_300001_SM_1000_NS8cuda_cub10__tabulate7functorINS7_6detail15normal_iteratorINS7_10device_ptrIdEEEENS7_6system6detail7generic6detail22compute_sequence_valueIdvEElEEEEvT0_T1_)
        .other          _ZN3cub18CUB_300001_SM_10006detail8for_each13static_kernelINS2_12policy_hub_t12policy_500_tElN6thrust24THRUST_300001_SM_1000_NS8cuda_cub10__tabulate7functorINS7_6detail15normal_iteratorINS7_10device_ptrIdEEEENS7_6system6detail7generic6detail22compute_sequence_valueIdvEElEEEEvT0_T1_,@"STO_CUDA_ENTRY STV_DEFAULT"
_ZN3cub18CUB_300001_SM_10006detail8for_each13static_kernelINS2_12policy_hub_t12policy_500_tElN6thrust24THRUST_300001_SM_1000_NS8cuda_cub10__tabulate7functorINS7_6detail15normal_iteratorINS7_10device_ptrIdEEEENS7_6system6detail7generic6detail22compute_sequence_valueIdvEElEEEEvT0_T1_:
.text._ZN3cub18CUB_300001_SM_10006detail8for_each13static_kernelINS2_12policy_hub_t12policy_500_tElN6thrust24THRUST_300001_SM_1000_NS8cuda_cub10__tabulate7functorINS7_6detail15normal_iteratorINS7_10device_ptrIdEEEENS7_6system6detail7generic6detail22compute_sequence_valueIdvEElEEEEvT0_T1_:
[----:B------:R-:W-:Y:S08]  /*0000*/  LDC R1, c[0x0][0x37c] ;  /* 0x0000df00ff017b82 */ /* 0x000ff00000000800 */
[----:B------:R-:W0:Y:S01]  /*0010*/  S2UR UR4, SR_CTAID.X ;  /* 0x00000000000479c3 */ /* 0x000e220000002500 */
[----:B------:R-:W1:Y:S01]  /*0020*/  LDCU.64 UR6, c[0x0][0x380] ;  /* 0x00007000ff0677ac */ /* 0x000e620008000a00 */
[----:B------:R-:W2:Y:S01]  /*0030*/  LDCU.64 UR8, c[0x0][0x358] ;  /* 0x00006b00ff0877ac */ /* 0x000ea20008000a00 */
[----:B0-----:R-:W-:-:S04]  /*0040*/  UIMAD.WIDE.U32 UR4, UR4, 0x200, URZ ;  /* 0x00000200040478a5 */ /* 0x001fc8000f8e00ff */
[----:B-1----:R-:W-:-:S04]  /*0050*/  UIADD3 UR6, UP0, UPT, -UR4, UR6, URZ ;  /* 0x0000000604067290 */ /* 0x002fc8000ff1e1ff */
[----:B------:R-:W-:Y:S02]  /*0060*/  UIADD3.X UR7, UPT, UPT, ~UR5, UR7, URZ, UP0, !UPT ;  /* 0x0000000705077290 */ /* 0x000fe400087fe5ff */
[----:B------:R-:W-:-:S04]  /*0070*/  UISETP.GE.U32.AND UP0, UPT, UR6, 0x200, UPT ;  /* 0x000002000600788c */ /* 0x000fc8000bf06070 */
[----:B------:R-:W-:-:S09]  /*0080*/  UISETP.GE.AND.EX UP0, UPT, UR7, URZ, UPT, UP0 ;  /* 0x000000ff0700728c */ /* 0x000fd2000bf06300 */
[----:B--2---:R-:W-:Y:S05]  /*0090*/  BRA.U !UP0, `(.L_x_0) ;  /* 0x0000000108447547 */ /* 0x004fea000b800000 */
[----:B------:R-:W0:Y:S01]  /*00a0*/  S2R R8, SR_TID.X ;  /* 0x0000000000087919 */ /* 0x000e220000002100 */
[----:B------:R-:W1:Y:S01]  /*00b0*/  LDC.64 R14, c[0x0][0x390] ;  /* 0x0000e400ff0e7b82 */ /* 0x000e620000000a00 */
[----:B------:R-:W2:Y:S07]  /*00c0*/  LDCU.64 UR10, c[0x0][0x388] ;  /* 0x00007100ff0a77ac */ /* 0x000eae0008000a00 */
[----:B------:R-:W1:Y:S01]  /*00d0*/  LDC.64 R12, c[0x0][0x398] ;  /* 0x0000e600ff0c7b82 */ /* 0x000e620000000a00 */
[----:B0-----:R-:W-:-:S05]  /*00e0*/  IADD3 R8, P0, PT, R8, UR4, RZ ;  /* 0x0000000408087c10 */ /* 0x001fca000ff1e0ff */
[----:B------:R-:W-:Y:S01]  /*00f0*/  IMAD.X R9, RZ, RZ, UR5, P0 ;  /* 0x00000005ff097e24 */ /* 0x000fe200080e06ff */
[----:B------:R-:W-:-:S03]  /*0100*/  IADD3 R10, P0, PT, R8, 0x100, RZ ;  /* 0x00000100080a7810 */ /* 0x000fc60007f1e0ff */
[----:B------:R-:W1:Y:S02]  /*0110*/  I2F.F64.U64 R2, R8 ;  /* 0x0000000800027312 */ /* 0x000e640000301800 */
[----:B------:R-:W-:Y:S01]  /*0120*/  IMAD.X R11, RZ, RZ, R9, P0 ;  /* 0x000000ffff0b7224 */ /* 0x000fe200000e0609 */
[----:B--2---:R-:W-:-:S04]  /*0130*/  LEA R4, P0, R8, UR10, 0x3 ;  /* 0x0000000a08047c11 */ /* 0x004fc8000f8018ff */
[----:B------:R-:W-:Y:S01]  /*0140*/  LEA.HI.X R5, R8, UR11, R9, 0x3, P0 ;  /* 0x0000000b08057c11 */ /* 0x000fe200080f1c09 */
[----:B------:R-:W0:Y:S01]  /*0150*/  I2F.F64.U64 R6, R10 ;  /* 0x0000000a00067312 */ /* 0x000e220000301800 */
[----:B-1----:R-:W-:-:S07]  /*0160*/  DFMA R2, R2, R12, R14 ;  /* 0x0000000c0202722b */ /* 0x002fce000000000e */
[----:B------:R-:W-:Y:S01]  /*0170*/  STG.E.64 desc[UR8][R4.64], R2 ;  /* 0x0000000204007986 */ /* 0x000fe2000c101b08 */
[----:B0-----:R-:W-:-:S07]  /*0180*/  DFMA R6, R6, R12, R14 ;  /* 0x0000000c0606722b */ /* 0x001fce000000000e */
[----:B------:R-:W-:Y:S01]  /*0190*/  STG.E.64 desc[UR8][R4.64+0x800], R6 ;  /* 0x0008000604007986 */ /* 0x000fe2000c101b08 */
[----:B------:R-:W-:Y:S05]  /*01a0*/  EXIT ;  /* 0x000000000000794d */ /* 0x000fea0003800000 */
.L_x_0:
[----:B------:R-:W0:Y:S01]  /*01b0*/  S2R R2, SR_TID.X ;  /* 0x0000000000027919 */ /* 0x000e220000002100 */
[----:B------:R-:W-:Y:S01]  /*01c0*/  USHF.R.S32.HI UR7, URZ, 0x1f, UR6 ;  /* 0x0000001fff077899 */ /* 0x000fe20008011406 */
[----:B------:R-:W-:Y:S05]  /*01d0*/  BSSY.RECONVERGENT B0, `(.L_x_1) ;  /* 0x0000013000007945 */ /* 0x000fea0003800200 */
[----:B------:R-:W-:Y:S02]  /*01e0*/  IMAD.U32 R3, RZ, RZ, UR7 ;  /* 0x00000007ff037e24 */ /* 0x000fe4000f8e00ff */
[----:B------:R-:W-:Y:S01]  /*01f0*/  IMAD.U32 R4, RZ, RZ, UR7 ;  /* 0x00000007ff047e24 */ /* 0x000fe2000f8e00ff */
[C---:B0-----:R-:W-:Y:S01]  /*0200*/  ISETP.LT.U32.AND P0, PT, R2.reuse, UR6, PT ;  /* 0x0000000602007c0c */ /* 0x041fe2000bf01070 */
[----:B------:R-:W-:-:S03]  /*0210*/  VIADD R0, R2, 0x100 ;  /* 0x0000010002007836 */ /* 0x000fc60000000000 */
[----:B------:R-:W-:Y:S02]  /*0220*/  ISETP.GT.AND.EX P0, PT, R3, RZ, PT, P0 ;  /* 0x000000ff0300720c */ /* 0x000fe40003f04300 */
[----:B------:R-:W-:-:S04]  /*0230*/  ISETP.LT.U32.AND P1, PT, R0, UR6, PT ;  /* 0x0000000600007c0c */ /* 0x000fc8000bf21070 */
[----:B------:R-:W-:-:S07]  /*0240*/  ISETP.GT.AND.EX P1, PT, R4, RZ, PT, P1 ;  /* 0x000000ff0400720c */ /* 0x000fce0003f24310 */
[----:B------:R-:W-:Y:S06]  /*0250*/  @!P0 BRA `(.L_x_2) ;  /* 0x0000000000288947 */ /* 0x000fec0003800000 */
[----:B------:R-:W-:Y:S01]  /*0260*/  IADD3 R2, P0, PT, R2, UR4, RZ ;  /* 0x0000000402027c10 */ /* 0x000fe2000ff1e0ff */
[----:B------:R-:W0:Y:S01]  /*0270*/  LDC.64 R8, c[0x0][0x390] ;  /* 0x0000e400ff087b82 */ /* 0x000e220000000a00 */
[----:B------:R-:W1:Y:S03]  /*0280*/  LDCU.64 UR10, c[0x0][0x388] ;  /* 0x00007100ff0a77ac */ /* 0x000e660008000a00 */
[----:B------:R-:W-:-:S04]  /*0290*/  IMAD.X R3, RZ, RZ, UR5, P0 ;  /* 0x00000005ff037e24 */ /* 0x000fc800080e06ff */
[----:B------:R-:W0:Y:S01]  /*02a0*/  LDC.64 R6, c[0x0][0x398] ;  /* 0x0000e600ff067b82 */ /* 0x000e220000000a00 */
[----:B------:R-:W0:Y:S01]  /*02b0*/  I2F.F64.U64 R4, R2 ;  /* 0x0000000200047312 */ /* 0x000e220000301800 */
[----:B-1----:R-:W-:-:S04]  /*02c0*/  LEA R10, P0, R2, UR10, 0x3 ;  /* 0x0000000a020a7c11 */ /* 0x002fc8000f8018ff */
[----:B------:R-:W-:Y:S01]  /*02d0*/  LEA.HI.X R11, R2, UR11, R3, 0x3, P0 ;  /* 0x0000000b020b7c11 */ /* 0x000fe200080f1c03 */
[----:B0-----:R-:W-:-:S07]  /*02e0*/  DFMA R4, R4, R6, R8 ;  /* 0x000000060404722b */ /* 0x001fce0000000008 */
[----:B------:R0:W-:Y:S04]  /*02f0*/  STG.E.64 desc[UR8][R10.64], R4 ;  /* 0x000000040a007986 */ /* 0x0001e8000c101b08 */
.L_x_2:
[----:B------:R-:W-:Y:S05]  /*0300*/  BSYNC.RECONVERGENT B0 ;  /* 0x0000000000007941 */ /* 0x000fea0003800200 */
.L_x_1:
[----:B------:R-:W-:Y:S05]  /*0310*/  @!P1 EXIT ;  /* 0x000000000000994d */ /* 0x000fea0003800000 */
[----:B0-----:R-:W-:Y:S01]  /*0320*/  IADD3 R4, P0, PT, R0, UR4, RZ ;  /* 0x0000000400047c10 */ /* 0x001fe2000ff1e0ff */
        /* <DEDUP_REMOVED lines=8> */
[----:B------:R-:W-:Y:S01]  /*03b0*/  STG.E.64 desc[UR8][R6.64], R2 ;  /* 0x0000000206007986 */ /* 0x000fe2000c101b08 */
[----:B------:R-:W-:Y:S05]  /*03c0*/  EXIT ;  /* 0x000000000000794d */ /* 0x000fea0003800000 */
.L_x_3:
[----:B------:R-:W-:-:S00]  /*03d0*/  BRA `(.L_x_3) ;  /* 0xfffffffc00fc7947 */ /* 0x000fc0000383ffff */
[----:B------:R-:W-:-:S00]  /*03e0*/  NOP ;  /* 0x0000000000007918 */ /* 0x000fc00000000000 */
        /* <DEDUP_REMOVED lines=9> */
.L_x_37:


//--------------------- .text._ZN3cub18CUB_300001_SM_10006detail8for_each13static_kernelINS2_12policy_hub_t12policy_500_tEmN6thrust24THRUST_300001_SM_1000_NS8cuda_cub20__uninitialized_fill7functorINS7_10device_ptrIdEEdEEEEvT0_T1_ --------------------------
	.section	.text._ZN3cub18CUB_300001_SM_10006detail8for_each13static_kernelINS2_12policy_hub_t12policy_500_tEmN6thrust24THRUST_300001_SM_1000_NS8cuda_cub20__uninitialized_fill7functorINS7_10device_ptrIdEEdEEEEvT0_T1_,"ax",@progbits
	.align	128
        .global         _ZN3cub18CUB_300001_SM_10006detail8for_each13static_kernelINS2_12policy_hub_t12policy_500_tEmN6thrust24THRUST_300001_SM_1000_NS8cuda_cub20__uninitialized_fill7functorINS7_10device_ptrIdEEdEEEEvT0_T1_
        .type           _ZN3cub18CUB_300001_SM_10006detail8for_each13static_kernelINS2_12policy_hub_t12policy_500_tEmN6thrust24THRUST_300001_SM_1000_NS8cuda_cub20__uninitialized_fill7functorINS7_10device_ptrIdEEdEEEEvT0_T1_,@function
        .size           _ZN3cub18CUB_300001_SM_10006detail8for_each13static_kernelINS2_12policy_hub_t12policy_500_tEmN6thrust24THRUST_300001_SM_1000_NS8cuda_cub20__uninitialized_fill7functorINS7_10device_ptrIdEEdEEEEvT0_T1_,(.L_x_38 - _ZN3cub18CUB_300001_SM_10006detail8for_each13static_kernelINS2_12policy_hub_t12policy_500_tEmN6thrust24THRUST_300001_SM_1000_NS8cuda_cub20__uninitialized_fill7functorINS7_10device_ptrIdEEdEEEEvT0_T1_)
        .other          _ZN3cub18CUB_300001_SM_10006detail8for_each13static_kernelINS2_12policy_hub_t12policy_500_tEmN6thrust24THRUST_300001_SM_1000_NS8cuda_cub20__uninitialized_fill7functorINS7_10device_ptrIdEEdEEEEvT0_T1_,@"STO_CUDA_ENTRY STV_DEFAULT"
_ZN3cub18CUB_300001_SM_10006detail8for_each13static_kernelINS2_12policy_hub_t12policy_500_tEmN6thrust24THRUST_300001_SM_1000_NS8cuda_cub20__uninitialized_fill7functorINS7_10device_ptrIdEEdEEEEvT0_T1_:
.text._ZN3cub18CUB_300001_SM_10006detail8for_each13static_kernelINS2_12policy_hub_t12policy_500_tEmN6thrust24THRUST_300001_SM_1000_NS8cuda_cub20__uninitialized_fill7functorINS7_10device_ptrIdEEdEEEEvT0_T1_:
        /* <DEDUP_REMOVED lines=8> */
[----:B------:R-:W-:-:S09]  /*0080*/  UISETP.GE.U32.AND.EX UP0, UPT, UR7, URZ, UPT, UP0 ;  /* 0x000000ff0700728c */ /* 0x000fd2000bf06100 */
[----:B--2---:R-:W-:Y:S05]  /*0090*/  BRA.U !UP0, `(.L_x_4) ;  /* 0x0000000108287547 */ /* 0x004fea000b800000 */
[----:B------:R-:W0:Y:S01]  /*00a0*/  S2R R0, SR_TID.X ;  /* 0x0000000000007919 */ /* 0x000e220000002100 */
[----:B------:R-:W1:Y:S01]  /*00b0*/  LDCU.64 UR6, c[0x0][0x388] ;  /* 0x00007100ff0677ac */ /* 0x000e620008000a00 */
[----:B------:R-:W2:Y:S01]  /*00c0*/  LDC.64 R4, c[0x0][0x390] ;  /* 0x0000e400ff047b82 */ /* 0x000ea20000000a00 */
[----:B0-----:R-:W-:-:S05]  /*00d0*/  IADD3 R0, P0, PT, R0, UR4, RZ ;  /* 0x0000000400007c10 */ /* 0x001fca000ff1e0ff */
[----:B------:R-:W-:Y:S01]  /*00e0*/  IMAD.X R3, RZ, RZ, UR5, P0 ;  /* 0x00000005ff037e24 */ /* 0x000fe200080e06ff */
[----:B-1----:R-:W-:-:S04]  /*00f0*/  LEA R2, P0, R0, UR6, 0x3 ;  /* 0x0000000600027c11 */ /* 0x002fc8000f8018ff */
[----:B------:R-:W-:-:S05]  /*0100*/  LEA.HI.X R3, R0, UR7, R3, 0x3, P0 ;  /* 0x0000000700037c11 */ /* 0x000fca00080f1c03 */
[----:B--2---:R-:W-:Y:S04]  /*0110*/  STG.E.64 desc[UR8][R2.64], R4 ;  /* 0x0000000402007986 */ /* 0x004fe8000c101b08 */
[----:B------:R-:W-:Y:S01]  /*0120*/  STG.E.64 desc[UR8][R2.64+0x800], R4 ;  /* 0x0008000402007986 */ /* 0x000fe2000c101b08 */
[----:B------:R-:W-:Y:S05]  /*0130*/  EXIT ;  /* 0x000000000000794d */ /* 0x000fea0003800000 */
.L_x_4:
[----:B------:R-:W0:Y:S01]  /*0140*/  S2R R0, SR_TID.X ;  /* 0x0000000000007919 */ /* 0x000e220000002100 */
[----:B------:R-:W-:Y:S01]  /*0150*/  IMAD.U32 R2, RZ, RZ, UR7 ;  /* 0x00000007ff027e24 */ /* 0x000fe2000f8e00ff */
[----:B------:R-:W1:Y:S01]  /*0160*/  LDCU.64 UR10, c[0x0][0x388] ;  /* 0x00007100ff0a77ac */ /* 0x000e620008000a00 */
[----:B------:R-:W-:Y:S01]  /*0170*/  IMAD.U32 R6, RZ, RZ, UR7 ;  /* 0x00000007ff067e24 */ /* 0x000fe2000f8e00ff */
[----:B0-----:R-:W-:-:S04]  /*0180*/  ISETP.LT.U32.AND P0, PT, R0, UR6, PT ;  /* 0x0000000600007c0c */ /* 0x001fc8000bf01070 */
[----:B------:R-:W-:Y:S01]  /*0190*/  ISETP.GT.U32.AND.EX P0, PT, R2, RZ, PT, P0 ;  /* 0x000000ff0200720c */ /* 0x000fe20003f04100 */
[C---:B------:R-:W-:Y:S01]  /*01a0*/  VIADD R2, R0.reuse, 0x100 ;  /* 0x0000010000027836 */ /* 0x040fe20000000000 */
[----:B------:R-:W-:-:S04]  /*01b0*/  IADD3 R0, P2, PT, R0, UR4, RZ ;  /* 0x0000000400007c10 */ /* 0x000fc8000ff5e0ff */
[----:B------:R-:W-:Y:S01]  /*01c0*/  ISETP.LT.U32.AND P1, PT, R2, UR6, PT ;  /* 0x0000000602007c0c */ /* 0x000fe2000bf21070 */
[----:B------:R-:W-:Y:S01]  /*01d0*/  IMAD.X R3, RZ, RZ, UR5, P2 ;  /* 0x00000005ff037e24 */ /* 0x000fe200090e06ff */
[----:B-1----:R-:W-:Y:S02]  /*01e0*/  LEA R2, P2, R0, UR10, 0x3 ;  /* 0x0000000a00027c11 */ /* 0x002fe4000f8418ff */
[----:B------:R-:W-:Y:S02]  /*01f0*/  ISETP.GT.U32.AND.EX P1, PT, R6, RZ, PT, P1 ;  /* 0x000000ff0600720c */ /* 0x000fe40003f24110 */
[----:B------:R-:W-:Y:S01]  /*0200*/  LEA.HI.X R3, R0, UR11, R3, 0x3, P2 ;  /* 0x0000000b00037c11 */ /* 0x000fe200090f1c03 */
[----:B------:R-:W0:Y:S04]  /*0210*/  @P0 LDC.64 R4, c[0x0][0x390] ;  /* 0x0000e400ff040b82 */ /* 0x000e280000000a00 */
[----:B0-----:R0:W-:Y:S06]  /*0220*/  @P0 STG.E.64 desc[UR8][R2.64], R4 ;  /* 0x0000000402000986 */ /* 0x0011ec000c101b08 */
[----:B------:R-:W-:Y:S05]  /*0230*/  @!P1 EXIT ;  /* 0x000000000000994d */ /* 0x000fea0003800000 */
[----:B0-----:R-:W0:Y:S02]  /*0240*/  LDC.64 R4, c[0x0][0x390] ;  /* 0x0000e400ff047b82 */ /* 0x001e240000000a00 */
[----:B0-----:R-:W-:Y:S01]  /*0250*/  STG.E.64 desc[UR8][R2.64+0x800], R4 ;  /* 0x0008000402007986 */ /* 0x001fe2000c101b08 */
[----:B------:R-:W-:Y:S05]  /*0260*/  EXIT ;  /* 0x000000000000794d */ /* 0x000fea0003800000 */
.L_x_5:
        /* <DEDUP_REMOVED lines=9> */
.L_x_38:


//--------------------- .text._ZN3cub18CUB_300001_SM_10006detail11EmptyKernelIvEEvv --------------------------
	.section	.text._ZN3cub18CUB_300001_SM_10006detail11EmptyKernelIvEEvv,"ax",@progbits
	.align	128
        .global         _ZN3cub18CUB_300001_SM_10006detail11EmptyKernelIvEEvv
        .type           _ZN3cub18CUB_300001_SM_10006detail11EmptyKernelIvEEvv,@function
        .size           _ZN3cub18CUB_300001_SM_10006detail11EmptyKernelIvEEvv,(.L_x_39 - _ZN3cub18CUB_300001_SM_10006detail11EmptyKernelIvEEvv)
        .other          _ZN3cub18CUB_300001_SM_10006detail11EmptyKernelIvEEvv,@"STO_CUDA_ENTRY STV_DEFAULT"
_ZN3cub18CUB_300001_SM_10006detail11EmptyKernelIvEEvv:
.text._ZN3cub18CUB_300001_SM_10006detail11EmptyKernelIvEEvv:
[----:B------:R-:W-:Y:S01]  /*0000*/  LDC R1, c[0x0][0x37c] ;  /* 0x0000df00ff017b82 */ /* 0x000fe20000000800 */
[----:B------:R-:W-:Y:S05]  /*0010*/  EXIT ;  /* 0x000000000000794d */ /* 0x000fea0003800000 */
.L_x_6:
        /* <DEDUP_REMOVED lines=14> */
.L_x_39:


//--------------------- .text._Z6callerPdS_d      --------------------------
	.section	.text._Z6callerPdS_d,"ax",@progbits
	.align	128
        .global         _Z6callerPdS_d
        .type           _Z6callerPdS_d,@function
        .size           _Z6callerPdS_d,(.L_x_36 - _Z6callerPdS_d)
        .other          _Z6callerPdS_d,@"STO_CUDA_ENTRY STV_DEFAULT"
_Z6callerPdS_d:
.text._Z6callerPdS_d:
[----:B------:R-:W0:Y:S01]  /*0000*/  LDC R1, c[0x0][0x37c] ;  /* 0x0000df00ff017b82 */ /* 0x000e220000000800 */
[----:B------:R-:W1:Y:S07]  /*0010*/  S2R R2, SR_TID.X ;  /* 0x0000000000027919 */ /* 0x000e6e0000002100 */
[----:B------:R-:W1:Y:S01]  /*0020*/  S2UR UR6, SR_CTAID.X ;  /* 0x00000000000679c3 */ /* 0x000e620000002500 */
[----:B------:R-:W2:Y:S01]  /*0030*/  LDCU.64 UR4, c[0x0][0x358] ;  /* 0x00006b00ff0477ac */ /* 0x000ea20008000a00 */
[----:B0-----:R-:W-:-:S06]  /*0040*/  VIADD R1, R1, 0xffffffd8 ;  /* 0xffffffd801017836 */ /* 0x001fcc0000000000 */
[----:B------:R-:W1:Y:S08]  /*0050*/  LDC R3, c[0x0][0x360] ;  /* 0x0000d800ff037b82 */ /* 0x000e700000000800 */
[----:B------:R-:W0:Y:S01]  /*0060*/  LDC.64 R6, c[0x0][0x380] ;  /* 0x0000e000ff067b82 */ /* 0x000e220000000a00 */
[----:B-1----:R-:W-:Y:S01]  /*0070*/  IMAD R2, R3, UR6, R2 ;  /* 0x0000000603027c24 */ /* 0x002fe2000f8e0202 */
[----:B------:R-:W1:Y:S03]  /*0080*/  LDCU.64 UR6, c[0x0][0x390] ;  /* 0x00007200ff0677ac */ /* 0x000e660008000a00 */
[----:B0-----:R-:W-:-:S05]  /*0090*/  IMAD.WIDE R6, R2, 0x8, R6 ;  /* 0x0000000802067825 */ /* 0x001fca00078e0206 */
[----:B--2---:R-:W1:Y:S04]  /*00a0*/  LDG.E.64 R18, desc[UR4][R6.64] ;  /* 0x0000000406127981 */ /* 0x004e68000c1e1b00 */
[----:B------:R-:W2:Y:S01]  /*00b0*/  LDG.E.64 R16, desc[UR4][R6.64+0x8] ;  /* 0x0000080406107981 */ /* 0x000ea2000c1e1b00 */
[----:B------:R-:W-:Y:S01]  /*00c0*/  UMOV UR8, 0xcccccccd ;  /* 0xcccccccd00087882 */ /* 0x000fe20000000000 */
[----:B------:R-:W-:Y:S01]  /*00d0*/  UMOV UR9, 0x3ffccccc ;  /* 0x3ffccccc00097882 */ /* 0x000fe20000000000 */
[----:B------:R-:W-:Y:S01]  /*00e0*/  BSSY.RECONVERGENT B0, `(.L_x_7) ;  /* 0x0000022000007945 */ /* 0x000fe20003800200 */
[----:B-1----:R-:W-:Y:S02]  /*00f0*/  DADD R18, R18, UR6 ;  /* 0x0000000612127e29 */ /* 0x002fe40008000000 */
[----:B--2---:R-:W-:-:S06]  /*0100*/  DADD R16, R16, -UR6 ;  /* 0x8000000610107e29 */ /* 0x004fcc0008000000 */
[----:B------:R-:W-:-:S08]  /*0110*/  DMUL R8, R18, UR8 ;  /* 0x0000000812087c28 */ /* 0x000fd00008000000 */
[----:B------:R-:W-:-:S14]  /*0120*/  DSETP.NEU.AND P1, PT, |R8|, +INF , PT ;  /* 0x7ff000000800742a */ /* 0x000fdc0003f2d200 */
[----:B------:R-:W-:Y:S01]  /*0130*/  @!P1 DMUL R4, RZ, R8 ;  /* 0x00000008ff049228 */ /* 0x000fe20000000000 */
[----:B------:R-:W-:Y:S01]  /*0140*/  @!P1 PLOP3.LUT P0, PT, PT, PT, PT, 0x80, 0x8 ;  /* 0x000000000008981c */ /* 0x000fe20003f0f070 */
[----:B------:R-:W-:-:S12]  /*0150*/  @!P1 BRA `(.L_x_8) ;  /* 0x0000000000689947 */ /* 0x000fd80003800000 */
[----:B------:R-:W-:Y:S01]  /*0160*/  UMOV UR6, 0x6dc9c883 ;  /* 0x6dc9c88300067882 */ /* 0x000fe20000000000 */
[----:B------:R-:W-:Y:S01]  /*0170*/  UMOV UR7, 0x3fe45f30 ;  /* 0x3fe45f3000077882 */ /* 0x000fe20000000000 */
[C---:B------:R-:W-:Y:S01]  /*0180*/  DSETP.GE.AND P0, PT, |R8|.reuse, 2.14748364800000000000e+09, PT ;  /* 0x41e000000800742a */ /* 0x040fe20003f06200 */
[----:B------:R-:W-:Y:S01]  /*0190*/  BSSY.RECONVERGENT B1, `(.L_x_9) ;  /* 0x0000014000017945 */ /* 0x000fe20003800200 */
[----:B------:R-:W-:Y:S01]  /*01a0*/  DMUL R6, R8, UR6 ;  /* 0x0000000608067c28 */ /* 0x000fe20008000000 */
[----:B------:R-:W-:Y:S01]  /*01b0*/  UMOV UR6, 0x54442d18 ;  /* 0x54442d1800067882 */ /* 0x000fe20000000000 */
[----:B------:R-:W-:-:S08]  /*01c0*/  UMOV UR7, 0x3ff921fb ;  /* 0x3ff921fb00077882 */ /* 0x000fd00000000000 */
[----:B------:R-:W0:Y:S08]  /*01d0*/  F2I.F64 R6, R6 ;  /* 0x0000000600067311 */ /* 0x000e300000301100 */
[----:B0-----:R-:W0:Y:S02]  /*01e0*/  I2F.F64 R4, R6 ;  /* 0x0000000600047312 */ /* 0x001e240000201c00 */
[----:B0-----:R-:W-:Y:S01]  /*01f0*/  DFMA R10, R4, -UR6, R8 ;  /* 0x80000006040a7c2b */ /* 0x001fe20008000008 */
[----:B------:R-:W-:Y:S01]  /*0200*/  UMOV UR6, 0x33145c00 ;  /* 0x33145c0000067882 */ /* 0x000fe20000000000 */
[----:B------:R-:W-:-:S06]  /*0210*/  UMOV UR7, 0x3c91a626 ;  /* 0x3c91a62600077882 */ /* 0x000fcc0000000000 */
[----:B------:R-:W-:Y:S01]  /*0220*/  DFMA R10, R4, -UR6, R10 ;  /* 0x80000006040a7c2b */ /* 0x000fe2000800000a */
[----:B------:R-:W-:Y:S01]  /*0230*/  UMOV UR6, 0x252049c0 ;  /* 0x252049c000067882 */ /* 0x000fe20000000000 */
[----:B------:R-:W-:-:S06]  /*0240*/  UMOV UR7, 0x397b839a ;  /* 0x397b839a00077882 */ /* 0x000fcc0000000000 */
[----:B------:R-:W-:Y:S01]  /*0250*/  DFMA R4, R4, -UR6, R10 ;  /* 0x8000000604047c2b */ /* 0x000fe2000800000a */
[----:B------:R-:W-:Y:S10]  /*0260*/  @!P0 BRA `(.L_x_10) ;  /* 0x0000000000188947 */ /* 0x000ff40003800000 */
[----:B------:R-:W-:Y:S01]  /*0270*/  IMAD.MOV.U32 R22, RZ, RZ, R8 ;  /* 0x000000ffff167224 */ /* 0x000fe200078e0008 */
[----:B------:R-:W-:Y:S01]  /*0280*/  MOV R0, 0x2b0 ;  /* 0x000002b000007802 */ /* 0x000fe20000000f00 */
[----:B------:R-:W-:-:S07]  /*0290*/  IMAD.MOV.U32 R3, RZ, RZ, R9 ;  /* 0x000000ffff037224 */ /* 0x000fce00078e0009 */
[----:B------:R-:W-:Y:S05]  /*02a0*/  CALL.REL.NOINC `($_Z6callerPdS_d$__internal_trig_reduction_slowpathd) ;  /* 0x0000001000a07944 */ /* 0x000fea0003c00000 */
[----:B------:R-:W-:Y:S02]  /*02b0*/  IMAD.MOV.U32 R4, RZ, RZ, R22 ;  /* 0x000000ffff047224 */ /* 0x000fe400078e0016 */
[----:B------:R-:W-:-:S07]  /*02c0*/  IMAD.MOV.U32 R5, RZ, RZ, R23 ;  /* 0x000000ffff057224 */ /* 0x000fce00078e0017 */
.L_x_10:
[----:B------:R-:W-:Y:S05]  /*02d0*/  BSYNC.RECONVERGENT B1 ;  /* 0x0000000000017941 */ /* 0x000fea0003800200 */
.L_x_9:
[----:B------:R-:W-:-:S04]  /*02e0*/  LOP3.LUT R6, R6, 0x1, RZ, 0xc0, !PT ;  /* 0x0000000106067812 */ /* 0x000fc800078ec0ff */
[----:B------:R-:W-:-:S13]  /*02f0*/  ISETP.NE.U32.AND P0, PT, R6, 0x1, PT ;  /* 0x000000010600780c */ /* 0x000fda0003f05070 */
.L_x_8:
[----:B------:R-:W-:Y:S05]  /*0300*/  BSYNC.RECONVERGENT B0 ;  /* 0x0000000000007941 */ /* 0x000fea0003800200 */
.L_x_7:
[----:B------:R-:W-:Y:S01]  /*0310*/  DMUL R6, R4, R4 ;  /* 0x0000000404067228 */ /* 0x000fe20000000000 */
[----:B------:R-:W-:Y:S01]  /*0320*/  IMAD.MOV.U32 R8, RZ, RZ, 0x5b27ebb1 ;  /* 0x5b27ebb1ff087424 */ /* 0x000fe200078e00ff */
[----:B------:R-:W-:Y:S01]  /*0330*/  UMOV UR6, 0x2799bcb9 ;  /* 0x2799bcb900067882 */ /* 0x000fe20000000000 */
[----:B------:R-:W-:Y:S01]  /*0340*/  IMAD.MOV.U32 R9, RZ, RZ, 0x3ef9757c ;  /* 0x3ef9757cff097424 */ /* 0x000fe200078e00ff */
[----:B------:R-:W-:Y:S01]  /*0350*/  UMOV UR7, 0x3ee48dac ;  /* 0x3ee48dac00077882 */ /* 0x000fe20000000000 */
[----:B------:R-:W-:Y:S04]  /*0360*/  BSSY.RECONVERGENT B0, `(.L_x_11) ;  /* 0x0000036000007945 */ /* 0x000fe80003800200 */
[----:B------:R-:W-:Y:S01]  /*0370*/  DFMA R8, R6, UR6, -R8 ;  /* 0x0000000606087c2b */ /* 0x000fe20008000808 */
[----:B------:R-:W-:Y:S01]  /*0380*/  UMOV UR6, 0xfd91e04 ;  /* 0x0fd91e0400067882 */ /* 0x000fe20000000000 */
[----:B------:R-:W-:-:S06]  /*0390*/  UMOV UR7, 0x3f0980e9 ;  /* 0x3f0980e900077882 */ /* 0x000fcc0000000000 */
[----:B------:R-:W-:Y:S01]  /*03a0*/  DFMA R8, R6, R8, UR6 ;  /* 0x0000000606087e2b */ /* 0x000fe20008000008 */
[----:B------:R-:W-:Y:S01]  /*03b0*/  UMOV UR6, 0x417d7e1d ;  /* 0x417d7e1d00067882 */ /* 0x000fe20000000000 */
[----:B------:R-:W-:-:S06]  /*03c0*/  UMOV UR7, 0x3efae2b0 ;  /* 0x3efae2b000077882 */ /* 0x000fcc0000000000 */
[----:B------:R-:W-:Y:S01]  /*03d0*/  DFMA R8, R6, R8, -UR6 ;  /* 0x8000000606087e2b */ /* 0x000fe20008000008 */
[----:B------:R-:W-:Y:S01]  /*03e0*/  UMOV UR6, 0x41bfba57 ;  /* 0x41bfba5700067882 */ /* 0x000fe20000000000 */
[----:B------:R-:W-:-:S06]  /*03f0*/  UMOV UR7, 0x3f119f53 ;  /* 0x3f119f5300077882 */ /* 0x000fcc0000000000 */
[----:B------:R-:W-:Y:S01]  /*0400*/  DFMA R8, R6, R8, UR6 ;  /* 0x0000000606087e2b */ /* 0x000fe20008000008 */
        /* <DEDUP_REMOVED lines=29> */
[----:B------:R-:W-:-:S08]  /*05e0*/  DFMA R8, R6, R8, UR6 ;  /* 0x0000000606087e2b */ /* 0x000fd00008000008 */
[----:B------:R-:W-:-:S08]  /*05f0*/  DMUL R14, R6, R8 ;  /* 0x00000008060e7228 */ /* 0x000fd00000000000 */
[----:B------:R-:W-:Y:S01]  /*0600*/  DFMA R12, R14, R4, R4 ;  /* 0x000000040e0c722b */ /* 0x000fe20000000004 */
[----:B------:R-:W-:Y:S10]  /*0610*/  @P0 BRA `(.L_x_12) ;  /* 0x0000000000280947 */ /* 0x000ff40003800000 */
[----:B------:R-:W0:Y:S01]  /*0620*/  MUFU.RCP64H R9, R13 ;  /* 0x0000000d00097308 */ /* 0x000e220000001800 */
[----:B------:R-:W-:-:S06]  /*0630*/  IMAD.MOV.U32 R8, RZ, RZ, RZ ;  /* 0x000000ffff087224 */ /* 0x000fcc00078e00ff */
[----:B0-----:R-:W-:-:S08]  /*0640*/  DFMA R6, -R12, R8, 1 ;  /* 0x3ff000000c06742b */ /* 0x001fd00000000108 */
[----:B------:R-:W-:Y:S02]  /*0650*/  DFMA R10, R6, R6, R6 ;  /* 0x00000006060a722b */ /* 0x000fe40000000006 */
[----:B------:R-:W-:-:S06]  /*0660*/  DADD R6, R12, -R4 ;  /* 0x000000000c067229 */ /* 0x000fcc0000000804 */
[----:B------:R-:W-:Y:S02]  /*0670*/  DFMA R10, R8, R10, R8 ;  /* 0x0000000a080a722b */ /* 0x000fe40000000008 */
[----:B------:R-:W-:-:S06]  /*0680*/  DFMA R6, R14, R4, -R6 ;  /* 0x000000040e06722b */ /* 0x000fcc0000000806 */
[----:B------:R-:W-:-:S08]  /*0690*/  DFMA R4, R12, -R10, 1 ;  /* 0x3ff000000c04742b */ /* 0x000fd0000000080a */
[----:B------:R-:W-:-:S08]  /*06a0*/  DFMA R4, R6, -R10, R4 ;  /* 0x8000000a0604722b */ /* 0x000fd00000000004 */
[----:B------:R-:W-:-:S11]  /*06b0*/  DFMA R12, -R10, R4, -R10 ;  /* 0x000000040a0c722b */ /* 0x000fd6000000090a */
.L_x_12:
[----:B------:R-:W-:Y:S05]  /*06c0*/  BSYNC.RECONVERGENT B0 ;  /* 0x0000000000007941 */ /* 0x000fea0003800200 */
.L_x_11:
[----:B------:R-:W-:Y:S01]  /*06d0*/  UMOV UR6, 0xcccccccd ;  /* 0xcccccccd00067882 */ /* 0x000fe20000000000 */
[----:B------:R-:W-:Y:S01]  /*06e0*/  UMOV UR7, 0x3ffccccc ;  /* 0x3ffccccc00077882 */ /* 0x000fe20000000000 */
[----:B------:R-:W-:Y:S01]  /*06f0*/  BSSY.RECONVERGENT B0, `(.L_x_13) ;  /* 0x0000020000007945 */ /* 0x000fe20003800200 */
        /* <DEDUP_REMOVED lines=28> */
.L_x_16:
[----:B------:R-:W-:Y:S05]  /*08c0*/  BSYNC.RECONVERGENT B1 ;  /* 0x0000000000017941 */ /* 0x000fea0003800200 */
.L_x_15:
[----:B------:R-:W-:-:S04]  /*08d0*/  LOP3.LUT R6, R6, 0x1, RZ, 0xc0, !PT ;  /* 0x0000000106067812 */ /* 0x000fc800078ec0ff */
[----:B------:R-:W-:-:S13]  /*08e0*/  ISETP.NE.U32.AND P0, PT, R6, 0x1, PT ;  /* 0x000000010600780c */ /* 0x000fda0003f05070 */
.L_x_14:
[----:B------:R-:W-:Y:S05]  /*08f0*/  BSYNC.RECONVERGENT B0 ;  /* 0x0000000000007941 */ /* 0x000fea0003800200 */
.L_x_13:
        /* <DEDUP_REMOVED lines=59> */
.L_x_18:
[----:B------:R-:W-:Y:S05]  /*0cb0*/  BSYNC.RECONVERGENT B0 ;  /* 0x0000000000007941 */ /* 0x000fea0003800200 */
.L_x_17:
[----:B------:R-:W0:Y:S01]  /*0cc0*/  LDCU.64 UR6, c[0x0][0x390] ;  /* 0x00007200ff0677ac */ /* 0x000e220008000a00 */
[----:B------:R-:W-:Y:S01]  /*0cd0*/  DADD R4, -R18, R16 ;  /* 0x0000000012047229 */ /* 0x000fe20000000110 */
[----:B------:R-:W-:Y:S01]  /*0ce0*/  BSSY.RECONVERGENT B0, `(.L_x_19) ;  /* 0x0000080000007945 */ /* 0x000fe20003800200 */
[----:B------:R-:W-:Y:S01]  /*0cf0*/  CS2R R14, SRZ ;  /* 0x00000000000e7805 */ /* 0x000fe2000001ff00 */
[----:B------:R-:W1:Y:S05]  /*0d00*/  LDCU.64 UR8, c[0x0][0x390] ;  /* 0x00007200ff0877ac */ /* 0x000e6a0008000a00 */
[----:B0-----:R-:W-:-:S06]  /*0d10*/  DSETP.GT.AND P0, PT, |R4|, |UR6|, PT ;  /* 0x4000000604007e2a */ /* 0x001fcc000bf04200 */
[----:B------:R-:W-:-:S14]  /*0d20*/  DSETP.LEU.OR P0, PT, R4, UR6, !P0 ;  /* 0x0000000604007e2a */ /* 0x000fdc000c70b400 */
[----:B-1----:R-:W-:Y:S05]  /*0d30*/  @P0 BRA `(.L_x_20) ;  /* 0x0000000400e80947 */ /* 0x002fea0003800000 */
[----:B------:R-:W-:Y:S01]  /*0d40*/  UMOV UR6, 0x66666666 ;  /* 0x6666666600067882 */ /* 0x000fe20000000000 */
[----:B------:R-:W-:Y:S02]  /*0d50*/  UMOV UR7, 0x40066666 ;  /* 0x4006666600077882 */ /* 0x000fe40000000000 */
[----:B------:R-:W-:Y:S02]  /*0d60*/  DFMA R12, R18, -UR6, R12 ;  /* 0x80000006120c7c2b */ /* 0x000fe4000800000c */
[----:B------:R-:W-:-:S11]  /*0d70*/  DFMA R10, R16, -UR6, R10 ;  /* 0x80000006100a7c2b */ /* 0x000fd6000800000a */
.L_x_27:
[----:B------:R-:W-:Y:S01]  /*0d80*/  DADD R14, R16, R18 ;  /* 0x00000000100e7229 */ /* 0x000fe20000000012 */
[----:B------:R-:W-:Y:S01]  /*0d90*/  UMOV UR6, 0xcccccccd ;  /* 0xcccccccd00067882 */ /* 0x000fe20000000000 */
[----:B------:R-:W-:Y:S01]  /*0da0*/  UMOV UR7, 0x3ffccccc ;  /* 0x3ffccccc00077882 */ /* 0x000fe20000000000 */
[----:B------:R-:W-:Y:S05]  /*0db0*/  BSSY.RECONVERGENT B1, `(.L_x_21) ;  /* 0x0000021000017945 */ /* 0x000fea0003800200 */
[----:B------:R-:W-:-:S08]  /*0dc0*/  DMUL R14, R14, 0.5 ;  /* 0x3fe000000e0e7828 */ /* 0x000fd00000000000 */
        /* <DEDUP_REMOVED lines=28> */
.L_x_24:
[----:B------:R-:W-:Y:S05]  /*0f90*/  BSYNC.RECONVERGENT B2 ;  /* 0x0000000000027941 */ /* 0x000fea0003800200 */
.L_x_23:
[----:B------:R-:W-:-:S04]  /*0fa0*/  LOP3.LUT R6, R6, 0x1, RZ, 0xc0, !PT ;  /* 0x0000000106067812 */ /* 0x000fc800078ec0ff */
[----:B------:R-:W-:-:S13]  /*0fb0*/  ISETP.NE.U32.AND P0, PT, R6, 0x1, PT ;  /* 0x000000010600780c */ /* 0x000fda0003f05070 */
.L_x_22:
[----:B------:R-:W-:Y:S05]  /*0fc0*/  BSYNC.RECONVERGENT B1 ;  /* 0x0000000000017941 */ /* 0x000fea0003800200 */
.L_x_21:
        /* <DEDUP_REMOVED lines=59> */
.L_x_26:
[----:B------:R-:W-:Y:S05]  /*1380*/  BSYNC.RECONVERGENT B1 ;  /* 0x0000000000017941 */ /* 0x000fea0003800200 */
.L_x_25:
[----:B------:R-:W-:Y:S01]  /*1390*/  UMOV UR6, 0x66666666 ;  /* 0x6666666600067882 */ /* 0x000fe20000000000 */
[----:B------:R-:W-:Y:S02]  /*13a0*/  UMOV UR7, 0x40066666 ;  /* 0x4006666600077882 */ /* 0x000fe40000000000 */
[----:B------:R-:W-:-:S08]  /*13b0*/  DFMA R6, R14, -UR6, R6 ;  /* 0x800000060e067c2b */ /* 0x000fd00008000006 */
[----:B------:R-:W-:-:S14]  /*13c0*/  DSETP.NEU.AND P0, PT, R6, RZ, PT ;  /* 0x000000ff0600722a */ /* 0x000fdc0003f0d000 */
[----:B------:R-:W-:Y:S05]  /*13d0*/  @!P0 BRA `(.L_x_20) ;  /* 0x0000000000408947 */ /* 0x000fea0003800000 */
[C---:B------:R-:W-:Y:S02]  /*13e0*/  DMUL R8, R6.reuse, R10 ;  /* 0x0000000a06087228 */ /* 0x040fe40000000000 */
[----:B------:R-:W-:-:S06]  /*13f0*/  DMUL R4, R6, R12 ;  /* 0x0000000c06047228 */ /* 0x000fcc0000000000 */
[----:B------:R-:W-:Y:S02]  /*1400*/  DSETP.GT.AND P1, PT, R8, RZ, PT ;  /* 0x000000ff0800722a */ /* 0x000fe40003f24000 */
[----:B------:R-:W-:-:S04]  /*1410*/  DSETP.GT.AND P0, PT, R4, RZ, PT ;  /* 0x000000ff0400722a */ /* 0x000fc80003f04000 */
[C---:B------:R-:W-:Y:S02]  /*1420*/  FSEL R17, R15.reuse, R17, P1 ;  /* 0x000000110f117208 */ /* 0x040fe40000800000 */
[C---:B------:R-:W-:Y:S02]  /*1430*/  FSEL R16, R14.reuse, R16, P1 ;  /* 0x000000100e107208 */ /* 0x040fe40000800000 */
[----:B------:R-:W-:Y:S02]  /*1440*/  FSEL R18, R14, R18, P0 ;  /* 0x000000120e127208 */ /* 0x000fe40000000000 */
[----:B------:R-:W-:Y:S02]  /*1450*/  FSEL R19, R15, R19, P0 ;  /* 0x000000130f137208 */ /* 0x000fe40000000000 */
[----:B------:R-:W-:Y:S02]  /*1460*/  FSEL R13, R7, R13, P0 ;  /* 0x0000000d070d7208 */ /* 0x000fe40000000000 */
[----:B------:R-:W-:-:S02]  /*1470*/  FSEL R12, R6, R12, P0 ;  /* 0x0000000c060c7208 */ /* 0x000fc40000000000 */
[----:B------:R-:W-:Y:S01]  /*1480*/  DADD R4, -R18, R16 ;  /* 0x0000000012047229 */ /* 0x000fe20000000110 */
[----:B------:R-:W-:Y:S02]  /*1490*/  FSEL R10, R6, R10, P1 ;  /* 0x0000000a060a7208 */ /* 0x000fe40000800000 */
[----:B------:R-:W-:-:S05]  /*14a0*/  FSEL R11, R7, R11, P1 ;  /* 0x0000000b070b7208 */ /* 0x000fca0000800000 */
[C---:B------:R-:W-:Y:S02]  /*14b0*/  DSETP.GT.AND P2, PT, |R4|.reuse, |UR8|, PT ;  /* 0x4000000804007e2a */ /* 0x040fe4000bf44200 */
[----:B------:R-:W-:-:S14]  /*14c0*/  DSETP.GT.AND P3, PT, R4, UR8, PT ;  /* 0x0000000804007e2a */ /* 0x000fdc000bf64000 */
[----:B------:R-:W-:Y:S05]  /*14d0*/  @P2 BRA P3, `(.L_x_27) ;  /* 0xfffffff800282947 */ /* 0x000fea000183ffff */
.L_x_20:
[----:B------:R-:W-:Y:S05]  /*14e0*/  BSYNC.RECONVERGENT B0 ;  /* 0x0000000000007941 */ /* 0x000fea0003800200 */
.L_x_19:
[----:B------:R-:W0:Y:S02]  /*14f0*/  LDC.64 R4, c[0x0][0x388] ;  /* 0x0000e200ff047b82 */ /* 0x000e240000000a00 */
[----:B0-----:R-:W-:-:S05]  /*1500*/  IMAD.WIDE R2, R2, 0x8, R4 ;  /* 0x0000000802027825 */ /* 0x001fca00078e0204 */
[----:B------:R-:W-:Y:S01]  /*1510*/  STG.E.64 desc[UR4][R2.64], R14 ;  /* 0x0000000e02007986 */ /* 0x000fe2000c101b04 */
[----:B------:R-:W-:Y:S05]  /*1520*/  EXIT ;  /* 0x000000000000794d */ /* 0x000fea0003800000 */
        .type           $_Z6callerPdS_d$__internal_trig_reduction_slowpathd,@function
        .size           $_Z6callerPdS_d$__internal_trig_reduction_slowpathd,(.L_x_36 - $_Z6callerPdS_d$__internal_trig_reduction_slowpathd)
$_Z6callerPdS_d$__internal_trig_reduction_slowpathd:
[--C-:B------:R-:W-:Y:S01]  /*1530*/  SHF.R.U32.HI R4, RZ, 0x14, R3.reuse ;  /* 0x00000014ff047819 */ /* 0x100fe20000011603 */
[----:B------:R-:W-:Y:S02]  /*1540*/  IMAD.MOV.U32 R23, RZ, RZ, R3 ;  /* 0x000000ffff177224 */ /* 0x000fe400078e0003 */
[----:B------:R-:W-:Y:S01]  /*1550*/  IMAD.MOV.U32 R20, RZ, RZ, RZ ;  /* 0x000000ffff147224 */ /* 0x000fe200078e00ff */
[----:B------:R-:W-:-:S04]  /*1560*/  LOP3.LUT R6, R4, 0x7ff, RZ, 0xc0, !PT ;  /* 0x000007ff04067812 */ /* 0x000fc800078ec0ff */
[----:B------:R-:W-:-:S13]  /*1570*/  ISETP.NE.AND P0, PT, R6, 0x7ff, PT ;  /* 0x000007ff0600780c */ /* 0x000fda0003f05270 */
[----:B------:R-:W-:Y:S05]  /*1580*/  @!P0 BRA `(.L_x_28) ;  /* 0x0000000800508947 */ /* 0x000fea0003800000 */
[----:B------:R-:W-:Y:S01]  /*1590*/  VIADD R6, R6, 0xfffffc00 ;  /* 0xfffffc0006067836 */ /* 0x000fe20000000000 */
[----:B------:R-:W-:Y:S01]  /*15a0*/  BSSY.RECONVERGENT B3, `(.L_x_29) ;  /* 0x0000031000037945 */ /* 0x000fe20003800200 */
[----:B------:R-:W-:-:S03]  /*15b0*/  CS2R R26, SRZ ;  /* 0x00000000001a7805 */ /* 0x000fc6000001ff00 */
[----:B------:R-:W-:Y:S02]  /*15c0*/  SHF.R.U32.HI R5, RZ, 0x6, R6 ;  /* 0x00000006ff057819 */ /* 0x000fe40000011606 */
[----:B------:R-:W-:Y:S02]  /*15d0*/  ISETP.GE.U32.AND P0, PT, R6, 0x80, PT ;  /* 0x000000800600780c */ /* 0x000fe40003f06070 */
[C---:B------:R-:W-:Y:S02]  /*15e0*/  IADD3 R6, PT, PT, -R5.reuse, 0x13, RZ ;  /* 0x0000001305067810 */ /* 0x040fe40007ffe1ff */
[----:B------:R-:W-:Y:S02]  /*15f0*/  IADD3 R24, PT, PT, -R5, 0xf, RZ ;  /* 0x0000000f05187810 */ /* 0x000fe40007ffe1ff */
[----:B------:R-:W-:-:S04]  /*1600*/  SEL R6, R6, 0x12, P0 ;  /* 0x0000001206067807 */ /* 0x000fc80000000000 */
[----:B------:R-:W-:-:S13]  /*1610*/  ISETP.GE.AND P0, PT, R24, R6, PT ;  /* 0x000000061800720c */ /* 0x000fda0003f06270 */
[----:B------:R-:W-:Y:S05]  /*1620*/  @P0 BRA `(.L_x_30) ;  /* 0x0000000000a00947 */ /* 0x000fea0003800000 */
[----:B------:R-:W0:Y:S01]  /*1630*/  LDC.64 R8, c[0x0][0x358] ;  /* 0x0000d600ff087b82 */ /* 0x000e220000000a00 */
[C---:B------:R-:W-:Y:S01]  /*1640*/  SHF.L.U64.HI R7, R22.reuse, 0xb, R23 ;  /* 0x0000000b16077819 */ /* 0x040fe20000010217 */
[----:B------:R-:W-:Y:S01]  /*1650*/  BSSY.RECONVERGENT B4, `(.L_x_31) ;  /* 0x0000024000047945 */ /* 0x000fe20003800200 */
[----:B------:R-:W-:Y:S01]  /*1660*/  IMAD.SHL.U32 R23, R22, 0x800, RZ ;  /* 0x0000080016177824 */ /* 0x000fe200078e00ff */
[----:B------:R-:W-:Y:S01]  /*1670*/  IADD3 R25, PT, PT, RZ, -R5, -R6 ;  /* 0x80000005ff197210 */ /* 0x000fe20007ffe806 */
[----:B------:R-:W-:Y:S01]  /*1680*/  IMAD.MOV.U32 R22, RZ, RZ, RZ ;  /* 0x000000ffff167224 */ /* 0x000fe200078e00ff */
[----:B------:R-:W-:Y:S02]  /*1690*/  LOP3.LUT R7, R7, 0x80000000, RZ, 0xfc, !PT ;  /* 0x8000000007077812 */ /* 0x000fe400078efcff */
[----:B------:R-:W-:-:S07]  /*16a0*/  CS2R R26, SRZ ;  /* 0x00000000001a7805 */ /* 0x000fce000001ff00 */
.L_x_32:
[----:B------:R-:W1:Y:S01]  /*16b0*/  LDC.64 R20, c[0x4][0x158] ;  /* 0x01005600ff147b82 */ /* 0x000e620000000a00 */
[----:B0-----:R-:W-:Y:S02]  /*16c0*/  R2UR UR6, R8 ;  /* 0x00000000080672ca */ /* 0x001fe400000e0000 */
[----:B------:R-:W-:Y:S01]  /*16d0*/  R2UR UR7, R9 ;  /* 0x00000000090772ca */ /* 0x000fe200000e0000 */
[----:B-1----:R-:W-:-:S12]  /*16e0*/  IMAD.WIDE R20, R24, 0x8, R20 ;  /* 0x0000000818147825 */ /* 0x002fd800078e0214 */
[----:B------:R-:W2:Y:S01]  /*16f0*/  LDG.E.64.CONSTANT R20, desc[UR6][R20.64] ;  /* 0x0000000614147981 */ /* 0x000ea2000c1e9b00 */
[----:B------:R-:W-:Y:S02]  /*1700*/  IMAD.MOV.U32 R28, RZ, RZ, R26 ;  /* 0x000000ffff1c7224 */ /* 0x000fe400078e001a */
[----:B------:R-:W-:Y:S02]  /*1710*/  IMAD.MOV.U32 R29, RZ, RZ, R27 ;  /* 0x000000ffff1d7224 */ /* 0x000fe400078e001b */
[----:B------:R-:W-:Y:S02]  /*1720*/  VIADD R25, R25, 0x1 ;  /* 0x0000000119197836 */ /* 0x000fe40000000000 */
[----:B------:R-:W-:Y:S02]  /*1730*/  VIADD R24, R24, 0x1 ;  /* 0x0000000118187836 */ /* 0x000fe40000000000 */
[----:B--2---:R-:W-:-:S04]  /*1740*/  IMAD.WIDE.U32 R28, P2, R20, R23, R28 ;  /* 0x00000017141c7225 */ /* 0x004fc8000784001c */
[----:B------:R-:W-:Y:S02]  /*1750*/  IMAD R26, R20, R7, RZ ;  /* 0x00000007141a7224 */ /* 0x000fe400078e02ff */
[----:B------:R-:W-:-:S03]  /*1760*/  IMAD R27, R21, R23, RZ ;  /* 0x00000017151b7224 */ /* 0x000fc600078e02ff */
[----:B------:R-:W-:Y:S01]  /*1770*/  IADD3 R26, P0, PT, R26, R29, RZ ;  /* 0x0000001d1a1a7210 */ /* 0x000fe20007f1e0ff */
[----:B------:R-:W-:-:S03]  /*1780*/  IMAD.HI.U32 R29, R20, R7, RZ ;  /* 0x00000007141d7227 */ /* 0x000fc600078e00ff */
[----:B------:R-:W-:Y:S01]  /*1790*/  IADD3 R27, P1, PT, R27, R26, RZ ;  /* 0x0000001a1b1b7210 */ /* 0x000fe20007f3e0ff */
[----:B------:R-:W-:Y:S02]  /*17a0*/  IMAD.MOV.U32 R26, RZ, RZ, R28 ;  /* 0x000000ffff1a7224 */ /* 0x000fe400078e001c */
[C---:B------:R-:W-:Y:S02]  /*17b0*/  IMAD R28, R22.reuse, 0x8, R1 ;  /* 0x00000008161c7824 */ /* 0x040fe400078e0201 */
[----:B------:R-:W-:Y:S02]  /*17c0*/  IMAD.X R20, RZ, RZ, R29, P2 ;  /* 0x000000ffff147224 */ /* 0x000fe400010e061d */
[----:B------:R-:W-:Y:S01]  /*17d0*/  VIADD R22, R22, 0x1 ;  /* 0x0000000116167836 */ /* 0x000fe20000000000 */
[----:B------:R0:W-:Y:S02]  /*17e0*/  STL.64 [R28], R26 ;  /* 0x0000001a1c007387 */ /* 0x0001e40000100a00 */
[----:B0-----:R-:W-:-:S04]  /*17f0*/  IMAD.HI.U32 R27, R21, R23, RZ ;  /* 0x00000017151b7227 */ /* 0x001fc800078e00ff */
[----:B------:R-:W-:Y:S01]  /*1800*/  IMAD.HI.U32 R26, R21, R7, RZ ;  /* 0x00000007151a7227 */ /* 0x000fe200078e00ff */
[----:B------:R-:W-:-:S03]  /*1810*/  IADD3.X R20, P0, PT, R27, R20, RZ, P0, !PT ;  /* 0x000000141b147210 */ /* 0x000fc6000071e4ff */
[----:B------:R-:W-:-:S05]  /*1820*/  IMAD R21, R21, R7, RZ ;  /* 0x0000000715157224 */ /* 0x000fca00078e02ff */
[----:B------:R-:W-:Y:S01]  /*1830*/  IADD3.X R20, P1, PT, R21, R20, RZ, P1, !PT ;  /* 0x0000001415147210 */ /* 0x000fe20000f3e4ff */
[----:B------:R-:W-:Y:S01]  /*1840*/  IMAD.X R21, RZ, RZ, R26, P0 ;  /* 0x000000ffff157224 */ /* 0x000fe200000e061a */
[----:B------:R-:W-:-:S03]  /*1850*/  ISETP.NE.AND P0, PT, R25, -0xf, PT ;  /* 0xfffffff11900780c */ /* 0x000fc60003f05270 */
[----:B------:R-:W-:Y:S02]  /*1860*/  IMAD.X R27, RZ, RZ, R21, P1 ;  /* 0x000000ffff1b7224 */ /* 0x000fe400008e0615 */
[----:B------:R-:W-:-:S08]  /*1870*/  IMAD.MOV.U32 R26, RZ, RZ, R20 ;  /* 0x000000ffff1a7224 */ /* 0x000fd000078e0014 */
[----:B------:R-:W-:Y:S05]  /*1880*/  @P0 BRA `(.L_x_32) ;  /* 0xfffffffc00880947 */ /* 0x000fea000383ffff */
[----:B------:R-:W-:Y:S05]  /*1890*/  BSYNC.RECONVERGENT B4 ;  /* 0x0000000000047941 */ /* 0x000fea0003800200 */
.L_x_31:
[----:B------:R-:W-:-:S07]  /*18a0*/  IMAD.MOV.U32 R24, RZ, RZ, R6 ;  /* 0x000000ffff187224 */ /* 0x000fce00078e0006 */
.L_x_30:
[----:B------:R-:W-:Y:S05]  /*18b0*/  BSYNC.RECONVERGENT B3 ;  /* 0x0000000000037941 */ /* 0x000fea0003800200 */
.L_x_29:
[----:B------:R-:W-:Y:S01]  /*18c0*/  LOP3.LUT P0, R23, R4, 0x3f, RZ, 0xc0, !PT ;  /* 0x0000003f04177812 */ /* 0x000fe2000780c0ff */
[----:B------:R-:W-:-:S04]  /*18d0*/  IMAD.IADD R4, R5, 0x1, R24 ;  /* 0x0000000105047824 */ /* 0x000fc800078e0218 */
[----:B------:R-:W-:-:S05]  /*18e0*/  IMAD.U32 R29, R4, 0x8, R1 ;  /* 0x00000008041d7824 */ /* 0x000fca00078e0001 */
[----:B------:R0:W-:Y:S04]  /*18f0*/  STL.64 [R29+-0x78], R26 ;  /* 0xffff881a1d007387 */ /* 0x0001e80000100a00 */
[----:B------:R-:W2:Y:S04]  /*1900*/  @P0 LDL.64 R8, [R1+0x8] ;  /* 0x0000080001080983 */ /* 0x000ea80000100a00 */
[----:B------:R-:W3:Y:S04]  /*1910*/  LDL.64 R6, [R1+0x10] ;  /* 0x0000100001067983 */ /* 0x000ee80000100a00 */
[----:B------:R-:W4:Y:S01]  /*1920*/  LDL.64 R4, [R1+0x18] ;  /* 0x0000180001047983 */ /* 0x000f220000100a00 */
[----:B------:R-:W-:Y:S01]  /*1930*/  BSSY.RECONVERGENT B3, `(.L_x_33) ;  /* 0x0000035000037945 */ /* 0x000fe20003800200 */
[----:B--2---:R-:W-:-:S02]  /*1940*/  @P0 SHF.R.U64 R21, R8, 0x1, R9 ;  /* 0x0000000108150819 */ /* 0x004fc40000001209 */
[----:B------:R-:W-:Y:S02]  /*1950*/  @P0 SHF.R.U32.HI R25, RZ, 0x1, R9 ;  /* 0x00000001ff190819 */ /* 0x000fe40000011609 */
[----:B------:R-:W-:Y:S02]  /*1960*/  @P0 LOP3.LUT R8, R23, 0x3f, RZ, 0x3c, !PT ;  /* 0x0000003f17080812 */ /* 0x000fe400078e3cff */
[CC--:B---3--:R-:W-:Y:S02]  /*1970*/  @P0 SHF.L.U32 R22, R6.reuse, R23.reuse, RZ ;  /* 0x0000001706160219 */ /* 0x0c8fe400000006ff */
[----:B------:R-:W-:Y:S02]  /*1980*/  @P0 SHF.R.U64 R21, R21, R8, R25 ;  /* 0x0000000815150219 */ /* 0x000fe40000001219 */
[C-C-:B------:R-:W-:Y:S02]  /*1990*/  @P0 SHF.R.U64 R24, R6.reuse, 0x1, R7.reuse ;  /* 0x0000000106180819 */ /* 0x140fe40000001207 */
[----:B------:R-:W-:-:S02]  /*19a0*/  @P0 SHF.L.U64.HI R20, R6, R23, R7 ;  /* 0x0000001706140219 */ /* 0x000fc40000010207 */
[----:B------:R-:W-:Y:S02]  /*19b0*/  @P0 SHF.R.U32.HI R9, RZ, 0x1, R7 ;  /* 0x00000001ff090819 */ /* 0x000fe40000011607 */
[----:B------:R-:W-:Y:S02]  /*19c0*/  @P0 LOP3.LUT R6, R22, R21, RZ, 0xfc, !PT ;  /* 0x0000001516060212 */ /* 0x000fe400078efcff */
[-C--:B------:R-:W-:Y:S02]  /*19d0*/  @P0 SHF.R.U32.HI R21, RZ, R8.reuse, R25 ;  /* 0x00000008ff150219 */ /* 0x080fe40000011619 */
[----:B----4-:R-:W-:Y:S02]  /*19e0*/  @P0 SHF.L.U32 R25, R4, R23, RZ ;  /* 0x0000001704190219 */ /* 0x010fe400000006ff */
[----:B------:R-:W-:Y:S02]  /*19f0*/  @P0 SHF.R.U64 R24, R24, R8, R9 ;  /* 0x0000000818180219 */ /* 0x000fe40000001209 */
[----:B------:R-:W-:-:S02]  /*1a00*/  @P0 LOP3.LUT R7, R20, R21, RZ, 0xfc, !PT ;  /* 0x0000001514070212 */ /* 0x000fc400078efcff */
[----:B------:R-:W-:Y:S02]  /*1a10*/  @P0 SHF.L.U64.HI R20, R4, R23, R5 ;  /* 0x0000001704140219 */ /* 0x000fe40000010205 */
[----:B------:R-:W-:Y:S01]  /*1a20*/  @P0 SHF.R.U32.HI R9, RZ, R8, R9 ;  /* 0x00000008ff090219 */ /* 0x000fe20000011609 */
[C---:B------:R-:W-:Y:S01]  /*1a30*/  IMAD.SHL.U32 R8, R6.reuse, 0x4, RZ ;  /* 0x0000000406087824 */ /* 0x040fe200078e00ff */
[----:B------:R-:W-:Y:S02]  /*1a40*/  @P0 LOP3.LUT R4, R25, R24, RZ, 0xfc, !PT ;  /* 0x0000001819040212 */ /* 0x000fe400078efcff */
[----:B------:R-:W-:Y:S02]  /*1a50*/  SHF.L.U64.HI R6, R6, 0x2, R7 ;  /* 0x0000000206067819 */ /* 0x000fe40000010207 */
[----:B------:R-:W-:Y:S02]  /*1a60*/  SHF.L.W.U32.HI R22, R7, 0x2, R4 ;  /* 0x0000000207167819 */ /* 0x000fe40000010e04 */
[----:B------:R-:W-:-:S02]  /*1a70*/  @P0 LOP3.LUT R5, R20, R9, RZ, 0xfc, !PT ;  /* 0x0000000914050212 */ /* 0x000fc400078efcff */
[----:B------:R-:W-:Y:S02]  /*1a80*/  IADD3 RZ, P0, PT, RZ, -R8, RZ ;  /* 0x80000008ffff7210 */ /* 0x000fe40007f1e0ff */
[----:B------:R-:W-:Y:S02]  /*1a90*/  LOP3.LUT R7, RZ, R6, RZ, 0x33, !PT ;  /* 0x00000006ff077212 */ /* 0x000fe400078e33ff */
[----:B------:R-:W-:Y:S02]  /*1aa0*/  SHF.L.W.U32.HI R20, R4, 0x2, R5 ;  /* 0x0000000204147819 */ /* 0x000fe40000010e05 */
[----:B------:R-:W-:Y:S02]  /*1ab0*/  LOP3.LUT R4, RZ, R22, RZ, 0x33, !PT ;  /* 0x00000016ff047212 */ /* 0x000fe400078e33ff */
[----:B------:R-:W-:Y:S02]  /*1ac0*/  IADD3.X R7, P0, PT, RZ, R7, RZ, P0, !PT ;  /* 0x00000007ff077210 */ /* 0x000fe4000071e4ff */
[----:B------:R-:W-:-:S02]  /*1ad0*/  LOP3.LUT R21, RZ, R20, RZ, 0x33, !PT ;  /* 0x00000014ff157212 */ /* 0x000fc400078e33ff */
[----:B------:R-:W-:Y:S02]  /*1ae0*/  IADD3.X R9, P1, PT, RZ, R4, RZ, P0, !PT ;  /* 0x00000004ff097210 */ /* 0x000fe4000073e4ff */
[----:B------:R-:W-:-:S03]  /*1af0*/  ISETP.GT.U32.AND P2, PT, R22, -0x1, PT ;  /* 0xffffffff1600780c */ /* 0x000fc60003f44070 */
[----:B------:R-:W-:Y:S01]  /*1b00*/  IMAD.X R21, RZ, RZ, R21, P1 ;  /* 0x000000ffff157224 */ /* 0x000fe200008e0615 */
[----:B------:R-:W-:-:S04]  /*1b10*/  ISETP.GT.AND.EX P0, PT, R20, -0x1, PT, P2 ;  /* 0xffffffff1400780c */ /* 0x000fc80003f04320 */
[----:B------:R-:W-:Y:S02]  /*1b20*/  SEL R21, R20, R21, P0 ;  /* 0x0000001514157207 */ /* 0x000fe40000000000 */
[----:B------:R-:W-:Y:S02]  /*1b30*/  SEL R22, R22, R9, P0 ;  /* 0x0000000916167207 */ /* 0x000fe40000000000 */
[----:B------:R-:W-:-:S04]  /*1b40*/  ISETP.NE.U32.AND P1, PT, R21, RZ, PT ;  /* 0x000000ff1500720c */ /* 0x000fc80003f25070 */
[----:B------:R-:W-:Y:S01]  /*1b50*/  SEL R9, R22, R21, !P1 ;  /* 0x0000001516097207 */ /* 0x000fe20004800000 */
[----:B------:R-:W-:-:S05]  /*1b60*/  @!P0 IMAD.MOV R8, RZ, RZ, -R8 ;  /* 0x000000ffff088224 */ /* 0x000fca00078e0a08 */
[----:B------:R-:W1:Y:S02]  /*1b70*/  FLO.U32 R9, R9 ;  /* 0x0000000900097300 */ /* 0x000e6400000e0000 */
[C---:B-1----:R-:W-:Y:S02]  /*1b80*/  IADD3 R23, PT, PT, -R9.reuse, 0x1f, RZ ;  /* 0x0000001f09177810 */ /* 0x042fe40007ffe1ff */
[----:B------:R-:W-:-:S03]  /*1b90*/  IADD3 R4, PT, PT, -R9, 0x3f, RZ ;  /* 0x0000003f09047810 */ /* 0x000fc60007ffe1ff */
[----:B------:R-:W-:Y:S01]  /*1ba0*/  @P1 IMAD.MOV R4, RZ, RZ, R23 ;  /* 0x000000ffff041224 */ /* 0x000fe200078e0217 */
[----:B------:R-:W-:-:S04]  /*1bb0*/  SEL R23, R6, R7, P0 ;  /* 0x0000000706177207 */ /* 0x000fc80000000000 */
[----:B------:R-:W-:-:S13]  /*1bc0*/  ISETP.NE.AND P1, PT, R4, RZ, PT ;  /* 0x000000ff0400720c */ /* 0x000fda0003f25270 */
[----:B0-----:R-:W-:Y:S05]  /*1bd0*/  @!P1 BRA `(.L_x_34) ;  /* 0x0000000000289947 */ /* 0x001fea0003800000 */
[----:B------:R-:W-:Y:S02]  /*1be0*/  LOP3.LUT R7, R4, 0x3f, RZ, 0xc0, !PT ;  /* 0x0000003f04077812 */ /* 0x000fe400078ec0ff */
[--C-:B------:R-:W-:Y:S02]  /*1bf0*/  SHF.R.U64 R9, R8, 0x1, R23.reuse ;  /* 0x0000000108097819 */ /* 0x100fe40000001217 */
[----:B------:R-:W-:Y:S02]  /*1c00*/  SHF.R.U32.HI R23, RZ, 0x1, R23 ;  /* 0x00000001ff177819 */ /* 0x000fe40000011617 */
[----:B------:R-:W-:Y:S02]  /*1c10*/  LOP3.LUT R6, R4, 0x3f, RZ, 0xc, !PT ;  /* 0x0000003f04067812 */ /* 0x000fe400078e0cff */
[CC--:B------:R-:W-:Y:S02]  /*1c20*/  SHF.L.U64.HI R21, R22.reuse, R7.reuse, R21 ;  /* 0x0000000716157219 */ /* 0x0c0fe40000010215 */
[----:B------:R-:W-:-:S02]  /*1c30*/  SHF.L.U32 R7, R22, R7, RZ ;  /* 0x0000000716077219 */ /* 0x000fc400000006ff */
[-CC-:B------:R-:W-:Y:S02]  /*1c40*/  SHF.R.U64 R22, R9, R6.reuse, R23.reuse ;  /* 0x0000000609167219 */ /* 0x180fe40000001217 */
[----:B------:R-:W-:Y:S02]  /*1c50*/  SHF.R.U32.HI R6, RZ, R6, R23 ;  /* 0x00000006ff067219 */ /* 0x000fe40000011617 */
[----:B------:R-:W-:Y:S02]  /*1c60*/  LOP3.LUT R22, R7, R22, RZ, 0xfc, !PT ;  /* 0x0000001607167212 */ /* 0x000fe400078efcff */
[----:B------:R-:W-:-:S07]  /*1c70*/  LOP3.LUT R21, R21, R6, RZ, 0xfc, !PT ;  /* 0x0000000615157212 */ /* 0x000fce00078efcff */
.L_x_34:
[----:B------:R-:W-:Y:S05]  /*1c80*/  BSYNC.RECONVERGENT B3 ;  /* 0x0000000000037941 */ /* 0x000fea0003800200 */
.L_x_33:
[----:B------:R-:W-:-:S04]  /*1c90*/  IMAD.WIDE.U32 R8, R22, 0x2168c235, RZ ;  /* 0x2168c23516087825 */ /* 0x000fc800078e00ff */
[----:B------:R-:W-:Y:S01]  /*1ca0*/  IMAD.MOV.U32 R6, RZ, RZ, R9 ;  /* 0x000000ffff067224 */ /* 0x000fe200078e0009 */
[----:B------:R-:W-:Y:S01]  /*1cb0*/  IADD3 RZ, P1, PT, R8, R8, RZ ;  /* 0x0000000808ff7210 */ /* 0x000fe20007f3e0ff */
[----:B------:R-:W-:Y:S02]  /*1cc0*/  IMAD.MOV.U32 R7, RZ, RZ, RZ ;  /* 0x000000ffff077224 */ /* 0x000fe400078e00ff */
[----:B------:R-:W-:-:S04]  /*1cd0*/  IMAD.HI.U32 R9, R21, -0x36f0255e, RZ ;  /* 0xc90fdaa215097827 */ /* 0x000fc800078e00ff */
[----:B------:R-:W-:-:S04]  /*1ce0*/  IMAD.WIDE.U32 R6, R22, -0x36f0255e, R6 ;  /* 0xc90fdaa216067825 */ /* 0x000fc800078e0006 */
[----:B------:R-:W-:-:S04]  /*1cf0*/  IMAD.WIDE.U32 R6, P2, R21, 0x2168c235, R6 ;  /* 0x2168c23515067825 */ /* 0x000fc80007840006 */
[----:B------:R-:W-:Y:S01]  /*1d00*/  IMAD R21, R21, -0x36f0255e, RZ ;  /* 0xc90fdaa215157824 */ /* 0x000fe200078e02ff */
[----:B------:R-:W-:Y:S01]  /*1d10*/  IADD3.X RZ, P1, PT, R6, R6, RZ, P1, !PT ;  /* 0x0000000606ff7210 */ /* 0x000fe20000f3e4ff */
[----:B------:R-:W-:-:S03]  /*1d20*/  IMAD.X R8, RZ, RZ, R9, P2 ;  /* 0x000000ffff087224 */ /* 0x000fc600010e0609 */
[----:B------:R-:W-:-:S04]  /*1d30*/  IADD3 R7, P2, PT, R21, R7, RZ ;  /* 0x0000000715077210 */ /* 0x000fc80007f5e0ff */
[C---:B------:R-:W-:Y:S01]  /*1d40*/  ISETP.GT.U32.AND P3, PT, R7.reuse, RZ, PT ;  /* 0x000000ff0700720c */ /* 0x040fe20003f64070 */
[----:B------:R-:W-:Y:S01]  /*1d50*/  IMAD.X R8, RZ, RZ, R8, P2 ;  /* 0x000000ffff087224 */ /* 0x000fe200010e0608 */
[----:B------:R-:W-:-:S04]  /*1d60*/  IADD3.X R6, P2, PT, R7, R7, RZ, P1, !PT ;  /* 0x0000000707067210 */ /* 0x000fc80000f5e4ff */
[C---:B------:R-:W-:Y:S01]  /*1d70*/  ISETP.GT.AND.EX P1, PT, R8.reuse, RZ, PT, P3 ;  /* 0x000000ff0800720c */ /* 0x040fe20003f24330 */
[----:B------:R-:W-:-:S03]  /*1d80*/  IMAD.X R9, R8, 0x1, R8, P2 ;  /* 0x0000000108097824 */ /* 0x000fc600010e0608 */
[----:B------:R-:W-:Y:S02]  /*1d90*/  SEL R6, R6, R7, P1 ;  /* 0x0000000706067207 */ /* 0x000fe40000800000 */
[----:B------:R-:W-:Y:S02]  /*1da0*/  SEL R7, R9, R8, P1 ;  /* 0x0000000809077207 */ /* 0x000fe40000800000 */
[----:B------:R-:W-:Y:S02]  /*1db0*/  IADD3 R22, P2, PT, R6, 0x1, RZ ;  /* 0x0000000106167810 */ /* 0x000fe40007f5e0ff */
[----:B------:R-:W-:Y:S02]  /*1dc0*/  SEL R9, RZ, 0xffffffff, !P1 ;  /* 0xffffffffff097807 */ /* 0x000fe40004800000 */
[----:B------:R-:W-:Y:S01]  /*1dd0*/  LOP3.LUT P1, R3, R3, 0x80000000, RZ, 0xc0, !PT ;  /* 0x8000000003037812 */ /* 0x000fe2000782c0ff */
[----:B------:R-:W-:Y:S02]  /*1de0*/  IMAD.X R7, RZ, RZ, R7, P2 ;  /* 0x000000ffff077224 */ /* 0x000fe400010e0607 */
[----:B------:R-:W-:Y:S01]  /*1df0*/  IMAD.IADD R4, R9, 0x1, -R4 ;  /* 0x0000000109047824 */ /* 0x000fe200078e0a04 */
[----:B------:R-:W-:-:S02]  /*1e00*/  SHF.R.U32.HI R9, RZ, 0x1e, R5 ;  /* 0x0000001eff097819 */ /* 0x000fc40000011605 */
[----:B------:R-:W-:Y:S01]  /*1e10*/  SHF.R.U64 R22, R22, 0xa, R7 ;  /* 0x0000000a16167819 */ /* 0x000fe20000001207 */
[----:B------:R-:W-:Y:S01]  /*1e20*/  IMAD.SHL.U32 R4, R4, 0x100000, RZ ;  /* 0x0010000004047824 */ /* 0x000fe200078e00ff */
[----:B------:R-:W-:Y:S02]  /*1e30*/  LEA.HI R20, R20, R9, RZ, 0x1 ;  /* 0x0000000914147211 */ /* 0x000fe400078f08ff */
[----:B------:R-:W-:Y:S02]  /*1e40*/  IADD3 R22, P2, PT, R22, 0x1, RZ ;  /* 0x0000000116167810 */ /* 0x000fe40007f5e0ff */
[----:B------:R-:W-:Y:S01]  /*1e50*/  @!P0 LOP3.LUT R3, R3, 0x80000000, RZ, 0x3c, !PT ;  /* 0x8000000003038812 */ /* 0x000fe200078e3cff */
[----:B------:R-:W-:Y:S01]  /*1e60*/  @P1 IMAD.MOV R20, RZ, RZ, -R20 ;  /* 0x000000ffff141224 */ /* 0x000fe200078e0a14 */
[----:B------:R-:W-:-:S04]  /*1e70*/  LEA.HI.X R7, R7, RZ, RZ, 0x16, P2 ;  /* 0x000000ff07077211 */ /* 0x000fc800010fb4ff */
[--C-:B------:R-:W-:Y:S02]  /*1e80*/  SHF.R.U64 R22, R22, 0x1, R7.reuse ;  /* 0x0000000116167819 */ /* 0x100fe40000001207 */
[----:B------:R-:W-:Y:S02]  /*1e90*/  SHF.R.U32.HI R5, RZ, 0x1, R7 ;  /* 0x00000001ff057819 */ /* 0x000fe40000011607 */
[----:B------:R-:W-:-:S04]  /*1ea0*/  IADD3 R22, P2, P3, RZ, RZ, R22 ;  /* 0x000000ffff167210 */ /* 0x000fc80007b5e016 */
[----:B------:R-:W-:-:S04]  /*1eb0*/  IADD3.X R4, PT, PT, R4, 0x3fe00000, R5, P2, P3 ;  /* 0x3fe0000004047810 */ /* 0x000fc800017e6405 */
[----:B------:R-:W-:-:S07]  /*1ec0*/  LOP3.LUT R23, R4, R3, RZ, 0xfc, !PT ;  /* 0x0000000304177212 */ /* 0x000fce00078efcff */
.L_x_28:
[----:B------:R-:W-:Y:S02]  /*1ed0*/  IMAD.MOV.U32 R4, RZ, RZ, R0 ;  /* 0x000000ffff047224 */ /* 0x000fe400078e0000 */
[----:B------:R-:W-:Y:S02]  /*1ee0*/  IMAD.MOV.U32 R5, RZ, RZ, 0x0 ;  /* 0x00000000ff057424 */ /* 0x000fe400078e00ff */
[----:B------:R-:W-:Y:S02]  /*1ef0*/  IMAD.MOV.U32 R6, RZ, RZ, R20 ;  /* 0x000000ffff067224 */ /* 0x000fe400078e0014 */
[----:B------:R-:W-:Y:S05]  /*1f00*/  RET.REL.NODEC R4 `(_Z6callerPdS_d) ;  /* 0xffffffe0043c7950 */ /* 0x000fea0003c3ffff */
.L_x_35:
        /* <DEDUP_REMOVED lines=15> */
.L_x_36:


//--------------------- .nv.global.init           --------------------------
	.section	.nv.global.init,"aw",@progbits
	.align	8
.nv.global.init:
	.type		__cudart_i2opi_d,@object
	.size		__cudart_i2opi_d,(.L_43 - __cudart_i2opi_d)
__cudart_i2opi_d:
        /*0000*/ 	.byte	0x08, 0x5d, 0x8d, 0x1f, 0xb1, 0x5f, 0xfb, 0x6b, 0xea, 0x92, 0x52, 0x8a, 0xf7, 0x39, 0x07, 0x3d
        /* <DEDUP_REMOVED lines=8> */
.L_43:


//--------------------- .nv.shared.reserved.0     --------------------------
	.section	.nv.shared.reserved.0,"aw",@nobits
	.weak		__nv_reservedSMEM_offset_0_alias
	.size		__nv_reservedSMEM_offset_0_alias, 0, 64
	.other		__nv_reservedSMEM_offset_0_alias,@"STO_CUDA_RESERVED_SHARED STV_DEFAULT"
__nv_reservedSMEM_offset_0_alias:
	.zero		0
	.zero		64


//--------------------- .nv.global                --------------------------
	.section	.nv.global,"aw",@nobits
.nv.global:
	.type		_ZN33_INTERNAL_8a735cd7_4_k_cu__Z3fund6thrust24THRUST_300001_SM_1000_NS3seqE,@object
	.size		_ZN33_INTERNAL_8a735cd7_4_k_cu__Z3fund6thrust24THRUST_300001_SM_1000_NS3seqE,(_ZN33_INTERNAL_8a735cd7_4_k_cu__Z3fund4cuda3std3__48in_placeE - _ZN33_INTERNAL_8a735cd7_4_k_cu__Z3fund6thrust24THRUST_300001_SM_1000_NS3seqE)
_ZN33_INTERNAL_8a735cd7_4_k_cu__Z3fund6thrust24THRUST_300001_SM_1000_NS3seqE:
	.zero		1
	.type		_ZN33_INTERNAL_8a735cd7_4_k_cu__Z3fund4cuda3std3__48in_placeE,@object
	.size		_ZN33_INTERNAL_8a735cd7_4_k_cu__Z3fund4cuda3std3__48in_placeE,(_ZN33_INTERNAL_8a735cd7_4_k_cu__Z3fund4cuda3std6ranges3__45__cpo4sizeE - _ZN33_INTERNAL_8a735cd7_4_k_cu__Z3fund4cuda3std3__48in_placeE)
_ZN33_INTERNAL_8a735cd7_4_k_cu__Z3fund4cuda3std3__48in_placeE:
	.zero		1
	.type		_ZN33_INTERNAL_8a735cd7_4_k_cu__Z3fund4cuda3std6ranges3__45__cpo4sizeE,@object
	.size		_ZN33_INTERNAL_8a735cd7_4_k_cu__Z3fund4cuda3std6ranges3__45__cpo4sizeE,(_ZN33_INTERNAL_8a735cd7_4_k_cu__Z3fund6thrust24THRUST_300001_SM_1000_NS12placeholders2_3E - _ZN33_INTERNAL_8a735cd7_4_k_cu__Z3fund4cuda3std6ranges3__45__cpo4sizeE)
_ZN33_INTERNAL_8a735cd7_4_k_cu__Z3fund4cuda3std6ranges3__45__cpo4sizeE:
	.zero		1
	.type		_ZN33_INTERNAL_8a735cd7_4_k_cu__Z3fund6thrust24THRUST_300001_SM_1000_NS12placeholders2_3E,@object
	.size		_ZN33_INTERNAL_8a735cd7_4_k_cu__Z3fund6thrust24THRUST_300001_SM_1000_NS12placeholders2_3E,(_ZN33_INTERNAL_8a735cd7_4_k_cu__Z3fund4cuda3std3__45__cpo6cbeginE - _ZN33_INTERNAL_8a735cd7_4_k_cu__Z3fund6thrust24THRUST_300001_SM_1000_NS12placeholders2_3E)
_ZN33_INTERNAL_8a735cd7_4_k_cu__Z3fund6thrust24THRUST_300001_SM_1000_NS12placeholders2_3E:
	.zero		1
	.type		_ZN33_INTERNAL_8a735cd7_4_k_cu__Z3fund4cuda3std3__45__cpo6cbeginE,@object
	.size		_ZN33_INTERNAL_8a735cd7_4_k_cu__Z3fund4cuda3std3__45__cpo6cbeginE,(_ZN33_INTERNAL_8a735cd7_4_k_cu__Z3fund4cuda3std6ranges3__45__cpo6cbeginE - _ZN33_INTERNAL_8a735cd7_4_k_cu__Z3fund4cuda3std3__45__cpo6cbeginE)
_ZN33_INTERNAL_8a735cd7_4_k_cu__Z3fund4cuda3std3__45__cpo6cbeginE:
	.zero		1
	.type		_ZN33_INTERNAL_8a735cd7_4_k_cu__Z3fund4cuda3std6ranges3__45__cpo6cbeginE,@object
	.size		_ZN33_INTERNAL_8a735cd7_4_k_cu__Z3fund4cuda3std6ranges3__45__cpo6cbeginE,(_ZN33_INTERNAL_8a735cd7_4_k_cu__Z3fund6thrust24THRUST_300001_SM_1000_NS12placeholders2_7E - _ZN33_INTERNAL_8a735cd7_4_k_cu__Z3fund4cuda3std6ranges3__45__cpo6cbeginE)
_ZN33_INTERNAL_8a735cd7_4_k_cu__Z3fund4cuda3std6ranges3__45__cpo6cbeginE:
	.zero		1
	.type		_ZN33_INTERNAL_8a735cd7_4_k_cu__Z3fund6thrust24THRUST_300001_SM_1000_NS12placeholders2_7E,@object
	.size		_ZN33_INTERNAL_8a735cd7_4_k_cu__Z3fund6thrust24THRUST_300001_SM_1000_NS12placeholders2_7E,(_ZN33_INTERNAL_8a735cd7_4_k_cu__Z3fund4cuda3std3__45__cpo7crbeginE - _ZN33_INTERNAL_8a735cd7_4_k_cu__Z3fund6thrust24THRUST_300001_SM_1000_NS12placeholders2_7E)
_ZN33_INTERNAL_8a735cd7_4_k_cu__Z3fund6thrust24THRUST_300001_SM_1000_NS12placeholders2_7E:
	.zero		1
	.type		_ZN33_INTERNAL_8a735cd7_4_k_cu__Z3fund4cuda3std3__45__cpo7crbeginE,@object
	.size		_ZN33_INTERNAL_8a735cd7_4_k_cu__Z3fund4cuda3std3__45__cpo7crbeginE,(_ZN33_INTERNAL_8a735cd7_4_k_cu__Z3fund4cuda3std6ranges3__45__cpo4nextE - _ZN33_INTERNAL_8a735cd7_4_k_cu__Z3fund4cuda3std3__45__cpo7crbeginE)
_ZN33_INTERNAL_8a735cd7_4_k_cu__Z3fund4cuda3std3__45__cpo7crbeginE:
	.zero		1
	.type		_ZN33_INTERNAL_8a735cd7_4_k_cu__Z3fund4cuda3std6ranges3__45__cpo4nextE,@object
	.size		_ZN33_INTERNAL_8a735cd7_4_k_cu__Z3fund4cuda3std6ranges3__45__cpo4nextE,(_ZN33_INTERNAL_8a735cd7_4_k_cu__Z3fund4cuda3std6ranges3__45__cpo4swapE - _ZN33_INTERNAL_8a735cd7_4_k_cu__Z3fund4cuda3std6ranges3__45__cpo4nextE)
_ZN33_INTERNAL_8a735cd7_4_k_cu__Z3fund4cuda3std6ranges3__45__cpo4nextE:
	.zero		1
	.type		_ZN33_INTERNAL_8a735cd7_4_k_cu__Z3fund4cuda3std6ranges3__45__cpo4swapE,@object
	.size		_ZN33_INTERNAL_8a735cd7_4_k_cu__Z3fund4cuda3std6ranges3__45__cpo4swapE,(_ZN33_INTERNAL_8a735cd7_4_k_cu__Z3fund6thrust24THRUST_300001_SM_1000_NS8cuda_cub10par_nosyncE - _ZN33_INTERNAL_8a735cd7_4_k_cu__Z3fund4cuda3std6ranges3__45__cpo4swapE)
_ZN33_INTERNAL_8a735cd7_4_k_cu__Z3fund4cuda3std6ranges3__45__cpo4swapE:
	.zero		1
	.type		_ZN33_INTERNAL_8a735cd7_4_k_cu__Z3fund6thrust24THRUST_300001_SM_1000_NS8cuda_cub10par_nosyncE,@object
	.size		_ZN33_INTERNAL_8a735cd7_4_k_cu__Z3fund6thrust24THRUST_300001_SM_1000_NS8cuda_cub10par_nosyncE,(_ZN33_INTERNAL_8a735cd7_4_k_cu__Z3fund6thrust24THRUST_300001_SM_1000_NS12placeholders2_9E - _ZN33_INTERNAL_8a735cd7_4_k_cu__Z3fund6thrust24THRUST_300001_SM_1000_NS8cuda_cub10par_nosyncE)
_ZN33_INTERNAL_8a735cd7_4_k_cu__Z3fund6thrust24THRUST_300001_SM_1000_NS8cuda_cub10par_nosyncE:
	.zero		1
	.type		_ZN33_INTERNAL_8a735cd7_4_k_cu__Z3fund6thrust24THRUST_300001_SM_1000_NS12placeholders2_9E,@object
	.size		_ZN33_INTERNAL_8a735cd7_4_k_cu__Z3fund6thrust24THRUST_300001_SM_1000_NS12placeholders2_9E,(_ZN33_INTERNAL_8a735cd7_4_k_cu__Z3fund4cuda3std3__435_GLOBAL__N__8a735cd7_4_k_cu__Z3fund6ignoreE - _ZN33_INTERNAL_8a735cd7_4_k_cu__Z3fund6thrust24THRUST_300001_SM_1000_NS12placeholders2_9E)
_ZN33_INTERNAL_8a735cd7_4_k_cu__Z3fund6thrust24THRUST_300001_SM_1000_NS12placeholders2_9E:
	.zero		1
	.type		_ZN33_INTERNAL_8a735cd7_4_k_cu__Z3fund4cuda3std3__435_GLOBAL__N__8a735cd7_4_k_cu__Z3fund6ignoreE,@object
	.size		_ZN33_INTERNAL_8a735cd7_4_k_cu__Z3fund4cuda3std3__435_GLOBAL__N__8a735cd7_4_k_cu__Z3fund6ignoreE,(_ZN33_INTERNAL_8a735cd7_4_k_cu__Z3fund4cuda3std6ranges3__45__cpo4dataE - _ZN33_INTERNAL_8a735cd7_4_k_cu__Z3fund4cuda3std3__435_GLOBAL__N__8a735cd7_4_k_cu__Z3fund6ignoreE)
_ZN33_INTERNAL_8a735cd7_4_k_cu__Z3fund4cuda3std3__435_GLOBAL__N__8a735cd7_4_k_cu__Z3fund6ignoreE:
	.zero		1
	.type		_ZN33_INTERNAL_8a735cd7_4_k_cu__Z3fund4cuda3std6ranges3__45__cpo4dataE,@object
	.size		_ZN33_INTERNAL_8a735cd7_4_k_cu__Z3fund4cuda3std6ranges3__45__cpo4dataE,(_ZN33_INTERNAL_8a735cd7_4_k_cu__Z3fund6thrust24THRUST_300001_SM_1000_NS12placeholders2_1E - _ZN33_INTERNAL_8a735cd7_4_k_cu__Z3fund4cuda3std6ranges3__45__cpo4dataE)
_ZN33_INTERNAL_8a735cd7_4_k_cu__Z3fund4cuda3std6ranges3__45__cpo4dataE:
	.zero		1
	.type		_ZN33_INTERNAL_8a735cd7_4_k_cu__Z3fund6thrust24THRUST_300001_SM_1000_NS12placeholders2_1E,@object
	.size		_ZN33_INTERNAL_8a735cd7_4_k_cu__Z3fund6thrust24THRUST_300001_SM_1000_NS12placeholders2_1E,(_ZN33_INTERNAL_8a735cd7_4_k_cu__Z3fund4cuda3std3__45__cpo5beginE - _ZN33_INTERNAL_8a735cd7_4_k_cu__Z3fund6thrust24THRUST_300001_SM_1000_NS12placeholders2_1E)
_ZN33_INTERNAL_8a735cd7_4_k_cu__Z3fund6thrust24THRUST_300001_SM_1000_NS12placeholders2_1E:
	.zero		1
	.type		_ZN33_INTERNAL_8a735cd7_4_k_cu__Z3fund4cuda3std3__45__cpo5beginE,@object
	.size		_ZN33_INTERNAL_8a735cd7_4_k_cu__Z3fund4cuda3std3__45__cpo5beginE,(_ZN33_INTERNAL_8a735cd7_4_k_cu__Z3fund4cuda3std6ranges3__45__cpo5beginE - _ZN33_INTERNAL_8a735cd7_4_k_cu__Z3fund4cuda3std3__45__cpo5beginE)
_ZN33_INTERNAL_8a735cd7_4_k_cu__Z3fund4cuda3std3__45__cpo5beginE:
	.zero		1
	.type		_ZN33_INTERNAL_8a735cd7_4_k_cu__Z3fund4cuda3std6ranges3__45__cpo5beginE,@object
	.size		_ZN33_INTERNAL_8a735cd7_4_k_cu__Z3fund4cuda3std6ranges3__45__cpo5beginE,(_ZN33_INTERNAL_8a735cd7_4_k_cu__Z3fund6thrust24THRUST_300001_SM_1000_NS12placeholders2_5E - _ZN33_INTERNAL_8a735cd7_4_k_cu__Z3fund4cuda3std6ranges3__45__cpo5beginE)
_ZN33_INTERNAL_8a735cd7_4_k_cu__Z3fund4cuda3std6ranges3__45__cpo5beginE:
	.zero		1
	.type		_ZN33_INTERNAL_8a735cd7_4_k_cu__Z3fund6thrust24THRUST_300001_SM_1000_NS12placeholders2_5E,@object
	.size		_ZN33_INTERNAL_8a735cd7_4_k_cu__Z3fund6thrust24THRUST_300001_SM_1000_NS12placeholders2_5E,(_ZN33_INTERNAL_8a735cd7_4_k_cu__Z3fund4cuda3std3__45__cpo6rbeginE - _ZN33_INTERNAL_8a735cd7_4_k_cu__Z3fund6thrust24THRUST_300001_SM_1000_NS12placeholders2_5E)
_ZN33_INTERNAL_8a735cd7_4_k_cu__Z3fund6thrust24THRUST_300001_SM_1000_NS12placeholders2_5E:
	.zero		1
	.type		_ZN33_INTERNAL_8a735cd7_4_k_cu__Z3fund4cuda3std3__45__cpo6rbeginE,@object
	.size		_ZN33_INTERNAL_8a735cd7_4_k_cu__Z3fund4cuda3std3__45__cpo6rbeginE,(_ZN33_INTERNAL_8a735cd7_4_k_cu__Z3fund4cuda3std6ranges3__45__cpo7advanceE - _ZN33_INTERNAL_8a735cd7_4_k_cu__Z3fund4cuda3std3__45__cpo6rbeginE)
_ZN33_INTERNAL_8a735cd7_4_k_cu__Z3fund4cuda3std3__45__cpo6rbeginE:
	.zero		1
	.type		_ZN33_INTERNAL_8a735cd7_4_k_cu__Z3fund4cuda3std6ranges3__45__cpo7advanceE,@object
	.size		_ZN33_INTERNAL_8a735cd7_4_k_cu__Z3fund4cuda3std6ranges3__45__cpo7advanceE,(_ZN33_INTERNAL_8a735cd7_4_k_cu__Z3fund4cuda3std3__47nulloptE - _ZN33_INTERNAL_8a735cd7_4_k_cu__Z3fund4cuda3std6ranges3__45__cpo7advanceE)
_ZN33_INTERNAL_8a735cd7_4_k_cu__Z3fund4cuda3std6ranges3__45__cpo7advanceE:
	.zero		1
	.type		_ZN33_INTERNAL_8a735cd7_4_k_cu__Z3fund4cuda3std3__47nulloptE,@object
	.size		_ZN33_INTERNAL_8a735cd7_4_k_cu__Z3fund4cuda3std3__47nulloptE,(_ZN33_INTERNAL_8a735cd7_4_k_cu__Z3fund4cuda3std6ranges3__45__cpo8distanceE - _ZN33_INTERNAL_8a735cd7_4_k_cu__Z3fund4cuda3std3__47nulloptE)
_ZN33_INTERNAL_8a735cd7_4_k_cu__Z3fund4cuda3std3__47nulloptE:
	.zero		1
	.type		_ZN33_INTERNAL_8a735cd7_4_k_cu__Z3fund4cuda3std6ranges3__45__cpo8distanceE,@object
	.size		_ZN33_INTERNAL_8a735cd7_4_k_cu__Z3fund4cuda3std6ranges3__45__cpo8distanceE,(_ZN33_INTERNAL_8a735cd7_4_k_cu__Z3fund6thrust24THRUST_300001_SM_1000_NS12placeholders3_10E - _ZN33_INTERNAL_8a735cd7_4_k_cu__Z3fund4cuda3std6ranges3__45__cpo8distanceE)
_ZN33_INTERNAL_8a735cd7_4_k_cu__Z3fund4cuda3std6ranges3__45__cpo8distanceE:
	.zero		1
	.type		_ZN33_INTERNAL_8a735cd7_4_k_cu__Z3fund6thrust24THRUST_300001_SM_1000_NS12placeholders3_10E,@object
	.size		_ZN33_INTERNAL_8a735cd7_4_k_cu__Z3fund6thrust24THRUST_300001_SM_1000_NS12placeholders3_10E,(_ZN33_INTERNAL_8a735cd7_4_k_cu__Z3fund4cuda3std3__419piecewise_constructE - _ZN33_INTERNAL_8a735cd7_4_k_cu__Z3fund6thrust24THRUST_300001_SM_1000_NS12placeholders3_10E)
_ZN33_INTERNAL_8a735cd7_4_k_cu__Z3fund6thrust24THRUST_300001_SM_1000_NS12placeholders3_10E:
	.zero		1
	.type		_ZN33_INTERNAL_8a735cd7_4_k_cu__Z3fund4cuda3std3__419piecewise_constructE,@object
	.size		_ZN33_INTERNAL_8a735cd7_4_k_cu__Z3fund4cuda3std3__419piecewise_constructE,(_ZN33_INTERNAL_8a735cd7_4_k_cu__Z3fund4cuda3std6ranges3__45__cpo5cdataE - _ZN33_INTERNAL_8a735cd7_4_k_cu__Z3fund4cuda3std3__419piecewise_constructE)
_ZN33_INTERNAL_8a735cd7_4_k_cu__Z3fund4cuda3std3__419piecewise_constructE:
	.zero		1
	.type		_ZN33_INTERNAL_8a735cd7_4_k_cu__Z3fund4cuda3std6ranges3__45__cpo5cdataE,@object
	.size		_ZN33_INTERNAL_8a735cd7_4_k_cu__Z3fund4cuda3std6ranges3__45__cpo5cdataE,(_ZN33_INTERNAL_8a735cd7_4_k_cu__Z3fund6thrust24THRUST_300001_SM_1000_NS12placeholders2_2E - _ZN33_INTERNAL_8a735cd7_4_k_cu__Z3fund4cuda3std6ranges3__45__cpo5cdataE)
_ZN33_INTERNAL_8a735cd7_4_k_cu__Z3fund4cuda3std6ranges3__45__cpo5cdataE:
	.zero		1
	.type		_ZN33_INTERNAL_8a735cd7_4_k_cu__Z3fund6thrust24THRUST_300001_SM_1000_NS12placeholders2_2E,@object
	.size		_ZN33_INTERNAL_8a735cd7_4_k_cu__Z3fund6thrust24THRUST_300001_SM_1000_NS12placeholders2_2E,(_ZN33_INTERNAL_8a735cd7_4_k_cu__Z3fund4cuda3std3__45__cpo3endE - _ZN33_INTERNAL_8a735cd7_4_k_cu__Z3fund6thrust24THRUST_300001_SM_1000_NS12placeholders2_2E)
_ZN33_INTERNAL_8a735cd7_4_k_cu__Z3fund6thrust24THRUST_300001_SM_1000_NS12placeholders2_2E:
	.zero		1
	.type		_ZN33_INTERNAL_8a735cd7_4_k_cu__Z3fund4cuda3std3__45__cpo3endE,@object
	.size		_ZN33_INTERNAL_8a735cd7_4_k_cu__Z3fund4cuda3std3__45__cpo3endE,(_ZN33_INTERNAL_8a735cd7_4_k_cu__Z3fund4cuda3std6ranges3__45__cpo3endE - _ZN33_INTERNAL_8a735cd7_4_k_cu__Z3fund4cuda3std3__45__cpo3endE)
_ZN33_INTERNAL_8a735cd7_4_k_cu__Z3fund4cuda3std3__45__cpo3endE:
	.zero		1
	.type		_ZN33_INTERNAL_8a735cd7_4_k_cu__Z3fund4cuda3std6ranges3__45__cpo3endE,@object
	.size		_ZN33_INTERNAL_8a735cd7_4_k_cu__Z3fund4cuda3std6ranges3__45__cpo3endE,(_ZN33_INTERNAL_8a735cd7_4_k_cu__Z3fund6thrust24THRUST_300001_SM_1000_NS12placeholders2_6E - _ZN33_INTERNAL_8a735cd7_4_k_cu__Z3fund4cuda3std6ranges3__45__cpo3endE)
_ZN33_INTERNAL_8a735cd7_4_k_cu__Z3fund4cuda3std6ranges3__45__cpo3endE:
	.zero		1
	.type		_ZN33_INTERNAL_8a735cd7_4_k_cu__Z3fund6thrust24THRUST_300001_SM_1000_NS12placeholders2_6E,@object
	.size		_ZN33_INTERNAL_8a735cd7_4_k_cu__Z3fund6thrust24THRUST_300001_SM_1000_NS12placeholders2_6E,(_ZN33_INTERNAL_8a735cd7_4_k_cu__Z3fund4cuda3std3__45__cpo4rendE - _ZN33_INTERNAL_8a735cd7_4_k_cu__Z3fund6thrust24THRUST_300001_SM_1000_NS12placeholders2_6E)
_ZN33_INTERNAL_8a735cd7_4_k_cu__Z3fund6thrust24THRUST_300001_SM_1000_NS12placeholders2_6E:
	.zero		1
	.type		_ZN33_INTERNAL_8a735cd7_4_k_cu__Z3fund4cuda3std3__45__cpo4rendE,@object
	.size		_ZN33_INTERNAL_8a735cd7_4_k_cu__Z3fund4cuda3std3__45__cpo4rendE,(_ZN33_INTERNAL_8a735cd7_4_k_cu__Z3fund4cuda3std6ranges3__45__cpo9iter_swapE - _ZN33_INTERNAL_8a735cd7_4_k_cu__Z3fund4cuda3std3__45__cpo4rendE)
_ZN33_INTERNAL_8a735cd7_4_k_cu__Z3fund4cuda3std3__45__cpo4rendE:
	.zero		1
	.type		_ZN33_INTERNAL_8a735cd7_4_k_cu__Z3fund4cuda3std6ranges3__45__cpo9iter_swapE,@object
	.size		_ZN33_INTERNAL_8a735cd7_4_k_cu__Z3fund4cuda3std6ranges3__45__cpo9iter_swapE,(_ZN33_INTERNAL_8a735cd7_4_k_cu__Z3fund4cuda3std3__48unexpectE - _ZN33_INTERNAL_8a735cd7_4_k_cu__Z3fund4cuda3std6ranges3__45__cpo9iter_swapE)
_ZN33_INTERNAL_8a735cd7_4_k_cu__Z3fund4cuda3std6ranges3__45__cpo9iter_swapE:
	.zero		1
	.type		_ZN33_INTERNAL_8a735cd7_4_k_cu__Z3fund4cuda3std3__48unexpectE,@object
	.size		_ZN33_INTERNAL_8a735cd7_4_k_cu__Z3fund4cuda3std3__48unexpectE,(_ZN33_INTERNAL_8a735cd7_4_k_cu__Z3fund6thrust24THRUST_300001_SM_1000_NS8cuda_cub3parE - _ZN33_INTERNAL_8a735cd7_4_k_cu__Z3fund4cuda3std3__48unexpectE)
_ZN33_INTERNAL_8a735cd7_4_k_cu__Z3fund4cuda3std3__48unexpectE:
	.zero		1
	.type		_ZN33_INTERNAL_8a735cd7_4_k_cu__Z3fund6thrust24THRUST_300001_SM_1000_NS8cuda_cub3parE,@object
	.size		_ZN33_INTERNAL_8a735cd7_4_k_cu__Z3fund6thrust24THRUST_300001_SM_1000_NS8cuda_cub3parE,(_ZN33_INTERNAL_8a735cd7_4_k_cu__Z3fund6thrust24THRUST_300001_SM_1000_NS12placeholders2_4E - _ZN33_INTERNAL_8a735cd7_4_k_cu__Z3fund6thrust24THRUST_300001_SM_1000_NS8cuda_cub3parE)
_ZN33_INTERNAL_8a735cd7_4_k_cu__Z3fund6thrust24THRUST_300001_SM_1000_NS8cuda_cub3parE:
	.zero		1
	.type		_ZN33_INTERNAL_8a735cd7_4_k_cu__Z3fund6thrust24THRUST_300001_SM_1000_NS12placeholders2_4E,@object
	.size		_ZN33_INTERNAL_8a735cd7_4_k_cu__Z3fund6thrust24THRUST_300001_SM_1000_NS12placeholders2_4E,(_ZN33_INTERNAL_8a735cd7_4_k_cu__Z3fund4cuda3std3__45__cpo4cendE - _ZN33_INTERNAL_8a735cd7_4_k_cu__Z3fund6thrust24THRUST_300001_SM_1000_NS12placeholders2_4E)
_ZN33_INTERNAL_8a735cd7_4_k_cu__Z3fund6thrust24THRUST_300001_SM_1000_NS12placeholders2_4E:
	.zero		1
	.type		_ZN33_INTERNAL_8a735cd7_4_k_cu__Z3fund4cuda3std3__45__cpo4cendE,@object
	.size		_ZN33_INTERNAL_8a735cd7_4_k_cu__Z3fund4cuda3std3__45__cpo4cendE,(_ZN33_INTERNAL_8a735cd7_4_k_cu__Z3fund4cuda3std6ranges3__45__cpo4cendE - _ZN33_INTERNAL_8a735cd7_4_k_cu__Z3fund4cuda3std3__45__cpo4cendE)
_ZN33_INTERNAL_8a735cd7_4_k_cu__Z3fund4cuda3std3__45__cpo4cendE:
	.zero		1
	.type		_ZN33_INTERNAL_8a735cd7_4_k_cu__Z3fund4cuda3std6ranges3__45__cpo4cendE,@object
	.size		_ZN33_INTERNAL_8a735cd7_4_k_cu__Z3fund4cuda3std6ranges3__45__cpo4cendE,(_ZN33_INTERNAL_8a735cd7_4_k_cu__Z3fund4cuda3std3__420unreachable_sentinelE - _ZN33_INTERNAL_8a735cd7_4_k_cu__Z3fund4cuda3std6ranges3__45__cpo4cendE)
_ZN33_INTERNAL_8a735cd7_4_k_cu__Z3fund4cuda3std6ranges3__45__cpo4cendE:
	.zero		1
	.type		_ZN33_INTERNAL_8a735cd7_4_k_cu__Z3fund4cuda3std3__420unreachable_sentinelE,@object
	.size		_ZN33_INTERNAL_8a735cd7_4_k_cu__Z3fund4cuda3std3__420unreachable_sentinelE,(_ZN33_INTERNAL_8a735cd7_4_k_cu__Z3fund4cuda3std6ranges3__45__cpo5ssizeE - _ZN33_INTERNAL_8a735cd7_4_k_cu__Z3fund4cuda3std3__420unreachable_sentinelE)
_ZN33_INTERNAL_8a735cd7_4_k_cu__Z3fund4cuda3std3__420unreachable_sentinelE:
	.zero		1
	.type		_ZN33_INTERNAL_8a735cd7_4_k_cu__Z3fund4cuda3std6ranges3__45__cpo5ssizeE,@object
	.size		_ZN33_INTERNAL_8a735cd7_4_k_cu__Z3fund4cuda3std6ranges3__45__cpo5ssizeE,(_ZN33_INTERNAL_8a735cd7_4_k_cu__Z3fund6thrust24THRUST_300001_SM_1000_NS12placeholders2_8E - _ZN33_INTERNAL_8a735cd7_4_k_cu__Z3fund4cuda3std6ranges3__45__cpo5ssizeE)
_ZN33_INTERNAL_8a735cd7_4_k_cu__Z3fund4cuda3std6ranges3__45__cpo5ssizeE:
	.zero		1
	.type		_ZN33_INTERNAL_8a735cd7_4_k_cu__Z3fund6thrust24THRUST_300001_SM_1000_NS12placeholders2_8E,@object
	.size		_ZN33_INTERNAL_8a735cd7_4_k_cu__Z3fund6thrust24THRUST_300001_SM_1000_NS12placeholders2_8E,(_ZN33_INTERNAL_8a735cd7_4_k_cu__Z3fund4cuda3std3__45__cpo5crendE - _ZN33_INTERNAL_8a735cd7_4_k_cu__Z3fund6thrust24THRUST_300001_SM_1000_NS12placeholders2_8E)
_ZN33_INTERNAL_8a735cd7_4_k_cu__Z3fund6thrust24THRUST_300001_SM_1000_NS12placeholders2_8E:
	.zero		1
	.type		_ZN33_INTERNAL_8a735cd7_4_k_cu__Z3fund4cuda3std3__45__cpo5crendE,@object
	.size		_ZN33_INTERNAL_8a735cd7_4_k_cu__Z3fund4cuda3std3__45__cpo5crendE,(_ZN33_INTERNAL_8a735cd7_4_k_cu__Z3fund4cuda3std6ranges3__45__cpo4prevE - _ZN33_INTERNAL_8a735cd7_4_k_cu__Z3fund4cuda3std3__45__cpo5crendE)
_ZN33_INTERNAL_8a735cd7_4_k_cu__Z3fund4cuda3std3__45__cpo5crendE:
	.zero		1
	.type		_ZN33_INTERNAL_8a735cd7_4_k_cu__Z3fund4cuda3std6ranges3__45__cpo4prevE,@object
	.size		_ZN33_INTERNAL_8a735cd7_4_k_cu__Z3fund4cuda3std6ranges3__45__cpo4prevE,(_ZN33_INTERNAL_8a735cd7_4_k_cu__Z3fund4cuda3std6ranges3__45__cpo9iter_moveE - _ZN33_INTERNAL_8a735cd7_4_k_cu__Z3fund4cuda3std6ranges3__45__cpo4prevE)
_ZN33_INTERNAL_8a735cd7_4_k_cu__Z3fund4cuda3std6ranges3__45__cpo4prevE:
	.zero		1
	.type		_ZN33_INTERNAL_8a735cd7_4_k_cu__Z3fund4cuda3std6ranges3__45__cpo9iter_moveE,@object
	.size		_ZN33_INTERNAL_8a735cd7_4_k_cu__Z3fund4cuda3std6ranges3__45__cpo9iter_moveE,(_ZN33_INTERNAL_8a735cd7_4_k_cu__Z3fund6thrust24THRUST_300001_SM_1000_NS6system6detail10sequential3seqE - _ZN33_INTERNAL_8a735cd7_4_k_cu__Z3fund4cuda3std6ranges3__45__cpo9iter_moveE)
_ZN33_INTERNAL_8a735cd7_4_k_cu__Z3fund4cuda3std6ranges3__45__cpo9iter_moveE:
	.zero		1
	.type		_ZN33_INTERNAL_8a735cd7_4_k_cu__Z3fund6thrust24THRUST_300001_SM_1000_NS6system6detail10sequential3seqE,@object
	.size		_ZN33_INTERNAL_8a735cd7_4_k_cu__Z3fund6thrust24THRUST_300001_SM_1000_NS6system6detail10sequential3seqE,(.L_31 - _ZN33_INTERNAL_8a735cd7_4_k_cu__Z3fund6thrust24THRUST_300001_SM_1000_NS6system6detail10sequential3seqE)
_ZN33_INTERNAL_8a735cd7_4_k_cu__Z3fund6thrust24THRUST_300001_SM_1000_NS6system6detail10sequential3seqE:
	.zero		1
.L_31:


//--------------------- .nv.constant0._ZN3cub18CUB_300001_SM_10006detail8for_each13static_kernelINS2_12policy_hub_t12policy_500_tElN6thrust24THRUST_300001_SM_1000_NS8cuda_cub10__tabulate7functorINS7_6detail15normal_iteratorINS7_10device_ptrIdEEEENS7_6system6detail7generic6detail22compute_sequence_valueIdvEElEEEEvT0_T1_ --------------------------
	.section	.nv.constant0._ZN3cub18CUB_300001_SM_10006detail8for_each13static_kernelINS2_12policy_hub_t12policy_500_tElN6thrust24THRUST_300001_SM_1000_NS8cuda_cub10__tabulate7functorINS7_6detail15normal_iteratorINS7_10device_ptrIdEEEENS7_6system6detail7generic6detail22compute_sequence_valueIdvEElEEEEvT0_T1_,"a",@progbits
	.sectionflags	@""
	.align	4
.nv.constant0._ZN3cub18CUB_300001_SM_10006detail8for_each13static_kernelINS2_12policy_hub_t12policy_500_tElN6thrust24THRUST_300001_SM_1000_NS8cuda_cub10__tabulate7functorINS7_6detail15normal_iteratorINS7_10device_ptrIdEEEENS7_6system6detail7generic6detail22compute_sequence_valueIdvEElEEEEvT0_T1_:
	.zero		928


//--------------------- .nv.constant0._ZN3cub18CUB_300001_SM_10006detail8for_each13static_kernelINS2_12policy_hub_t12policy_500_tEmN6thrust24THRUST_300001_SM_1000_NS8cuda_cub20__uninitialized_fill7functorINS7_10device_ptrIdEEdEEEEvT0_T1_ --------------------------
	.section	.nv.constant0._ZN3cub18CUB_300001_SM_10006detail8for_each13static_kernelINS2_12policy_hub_t12policy_500_tEmN6thrust24THRUST_300001_SM_1000_NS8cuda_cub20__uninitialized_fill7functorINS7_10device_ptrIdEEdEEEEvT0_T1_,"a",@progbits
	.sectionflags	@""
	.align	4
.nv.constant0._ZN3cub18CUB_300001_SM_10006detail8for_each13static_kernelINS2_12policy_hub_t12policy_500_tEmN6thrust24THRUST_300001_SM_1000_NS8cuda_cub20__uninitialized_fill7functorINS7_10device_ptrIdEEdEEEEvT0_T1_:
	.zero		920


//--------------------- .nv.constant0._ZN3cub18CUB_300001_SM_10006detail11EmptyKernelIvEEvv --------------------------
	.section	.nv.constant0._ZN3cub18CUB_300001_SM_10006detail11EmptyKernelIvEEvv,"a",@progbits
	.sectionflags	@""
	.align	4
.nv.constant0._ZN3cub18CUB_300001_SM_10006detail11EmptyKernelIvEEvv:
	.zero		896


//--------------------- .nv.constant0._Z6callerPdS_d --------------------------
	.section	.nv.constant0._Z6callerPdS_d,"a",@progbits
	.sectionflags	@""
	.align	4
.nv.constant0._Z6callerPdS_d:
	.zero		920


//--------------------- SYMBOLS --------------------------

	.type		.nv.reservedSmem.offset0,@object
	.size		.nv.reservedSmem.offset0,0x4
